	.target	sm_100a

	.elftype	@"ET_EXEC"


//--------------------- .note.nv.tkinfo           --------------------------
	.section	.note.nv.tkinfo,"",@"SHT_NOTE"
	.sectionflags	@"SHF_NOTE_NV_TKINFO"
	.tkinfo
        /*0018*/ 	.word	0x00000002
        /*0030*/ 	.string	""
        /*0030*/ 	.string	"ptxas"
        /*0030*/ 	.string	"Cuda compilation tools, release 13.0, V13.0.88"
        /*0030*/ 	.string	"Build cuda_13.0.r13.0/compiler.36424714_0"
        /*0030*/ 	.string	"-arch sm_100a -m 64 "



//--------------------- .note.nv.cuinfo           --------------------------
	.section	.note.nv.cuinfo,"",@"SHT_NOTE"
	.sectionflags	@"SHF_NOTE_NV_CUINFO"
        /*0018*/ 	.short	0x0002
        /*001a*/ 	.short	0x0064
        /*001c*/ 	.short	0x0082
	.zero		2


//--------------------- .nv.info                  --------------------------
	.section	.nv.info,"",@"SHT_CUDA_INFO"
	.align	4


	//----- nvinfo : EIATTR_REGCOUNT
	.align		4
        /*0000*/ 	.byte	0x04, 0x2f
        /*0002*/ 	.short	(.L_19 - .L_18)
	.align		4
.L_18:
        /*0004*/ 	.word	index@(_ZN7cutlass13device_kernelINS_4conv6kernel13ConvUniversalINS1_16ConvProblemShapeILNS1_8OperatorE2ELi2EEENS1_10collective14CollectiveConvINS1_47MainloopSm100TmaUmmaWarpSpecializedImplicitGemmILS5_2ELi8ELi2ELi1ELi2EN4cute5tupleIJNSA_1CILi2EEENSC_ILi1EEESE_EEEEENSB_IJNSC_ILi64EEENSB_IJNSC_ILi128EEEEEENSB_IJNSC_ILi32EEEEEEEEENS_10tfloat32_tESN_NSA_8TiledMMAINSA_8MMA_AtomIJNSA_17SM100_MMA_TF32_SSISN_SN_fLi64ELi128ELNSA_4UMMA5MajorE1ELSS_1ELNSR_7ScaleInE0ELST_0EEEEEENSA_6LayoutINSB_IJSE_SE_SE_EEENSB_IJNSC_ILi0EEESY_SY_EEEEENSB_IJNSA_10UnderscoreES11_S11_EEEEENS7_6detail27Sm100ImplicitGemmTileTraitsINSA_13SM90_TMA_LOADENSA_14ComposedLayoutINSA_7SwizzleILi2ELi5ELi2EEENSA_18smem_ptr_flag_bitsILi32EEENSW_INSB_IJSK_NSC_ILi4EEEEEENSB_IJSE_SK_EEEEEEEvEENS15_INSA_30SM90_TMA_LOAD_IM2COL_MULTICASTES1G_vEEEENS_8epilogue10collective18CollectiveEpilogueINS1L_23Sm100TmaWarpSpecializedILi4ELi2ELi16ELb1ELb0EEEJSM_NSB_IJNSW_ISH_SE_EENSW_ISK_SE_EEEEESN_NSB_IJlNSB_IJSE_llEEESY_EEESN_S1U_NS1L_6fusion15FusionCallbacksIS1P_NS1V_17LinearCombinationISN_fSN_fLNS_15FloatRoundStyleE2EEESM_S1S_JEEENSA_5SM1004TMEM4LOAD26SM100_TMEM_LOAD_16dp128b8xES16_NS17_INS18_ILi3ELi4ELi3EEES1B_NSW_INSB_IJNSC_ILi8EEESK_EEENSB_IJSK_SE_EEEEEEENSA_17SM75_U32x4_LDSM_NENSA_14SM90_TMA_STOREES2A_NSA_17SM90_U32x4_STSM_NENSA_39AutoVectorizingCopyWithAssumedAlignmentILi128EEEEEEvvEEEEvNT_6ParamsE)
        /*0008*/ 	.word	0x00000060


	//----- nvinfo : EIATTR_FRAME_SIZE
	.align		4
.L_19:
        /*000c*/ 	.byte	0x04, 0x11
        /*000e*/ 	.short	(.L_21 - .L_20)
	.align		4
.L_20:
        /*0010*/ 	.word	index@($__internal_2_$__cuda_sm10x_tcgen05_guardrail_trap_unallocated_columns_being_dealloced)
        /*0014*/ 	.word	0x00000008


	//----- nvinfo : EIATTR_FRAME_SIZE
	.align		4
.L_21:
        /*0018*/ 	.byte	0x04, 0x11
        /*001a*/ 	.short	(.L_23 - .L_22)
	.align		4
.L_22:
        /*001c*/ 	.word	index@($__internal_1_$__cuda_sm10x_tcgen05_guardrail_trap_phase_invalid_during_alloc)
        /*0020*/ 	.word	0x00000008


	//----- nvinfo : EIATTR_FRAME_SIZE
	.align		4
.L_23:
        /*0024*/ 	.byte	0x04, 0x11
        /*0026*/ 	.short	(.L_25 - .L_24)
	.align		4
.L_24:
        /*0028*/ 	.word	index@($__internal_0_$__cuda_sm10x_tcgen05_guardrail_trap_col_being_dealloced_not_returned_by_alloc)
        /*002c*/ 	.word	0x00000008


	//----- nvinfo : EIATTR_FRAME_SIZE
	.align		4
.L_25:
        /*0030*/ 	.byte	0x04, 0x11
        /*0032*/ 	.short	(.L_27 - .L_26)
	.align		4
.L_26:
        /*0034*/ 	.word	index@(_ZN7cutlass13device_kernelINS_4conv6kernel13ConvUniversalINS1_16ConvProblemShapeILNS1_8OperatorE2ELi2EEENS1_10collective14CollectiveConvINS1_47MainloopSm100TmaUmmaWarpSpecializedImplicitGemmILS5_2ELi8ELi2ELi1ELi2EN4cute5tupleIJNSA_1CILi2EEENSC_ILi1EEESE_EEEEENSB_IJNSC_ILi64EEENSB_IJNSC_ILi128EEEEEENSB_IJNSC_ILi32EEEEEEEEENS_10tfloat32_tESN_NSA_8TiledMMAINSA_8MMA_AtomIJNSA_17SM100_MMA_TF32_SSISN_SN_fLi64ELi128ELNSA_4UMMA5MajorE1ELSS_1ELNSR_7ScaleInE0ELST_0EEEEEENSA_6LayoutINSB_IJSE_SE_SE_EEENSB_IJNSC_ILi0EEESY_SY_EEEEENSB_IJNSA_10UnderscoreES11_S11_EEEEENS7_6detail27Sm100ImplicitGemmTileTraitsINSA_13SM90_TMA_LOADENSA_14ComposedLayoutINSA_7SwizzleILi2ELi5ELi2EEENSA_18smem_ptr_flag_bitsILi32EEENSW_INSB_IJSK_NSC_ILi4EEEEEENSB_IJSE_SK_EEEEEEEvEENS15_INSA_30SM90_TMA_LOAD_IM2COL_MULTICASTES1G_vEEEENS_8epilogue10collective18CollectiveEpilogueINS1L_23Sm100TmaWarpSpecializedILi4ELi2ELi16ELb1ELb0EEEJSM_NSB_IJNSW_ISH_SE_EENSW_ISK_SE_EEEEESN_NSB_IJlNSB_IJSE_llEEESY_EEESN_S1U_NS1L_6fusion15FusionCallbacksIS1P_NS1V_17LinearCombinationISN_fSN_fLNS_15FloatRoundStyleE2EEESM_S1S_JEEENSA_5SM1004TMEM4LOAD26SM100_TMEM_LOAD_16dp128b8xES16_NS17_INS18_ILi3ELi4ELi3EEES1B_NSW_INSB_IJNSC_ILi8EEESK_EEENSB_IJSK_SE_EEEEEEENSA_17SM75_U32x4_LDSM_NENSA_14SM90_TMA_STOREES2A_NSA_17SM90_U32x4_STSM_NENSA_39AutoVectorizingCopyWithAssumedAlignmentILi128EEEEEEvvEEEEvNT_6ParamsE)
        /*0038*/ 	.word	0x00000008


	//----- nvinfo : EIATTR_MIN_STACK_SIZE
	.align		4
.L_27:
        /*003c*/ 	.byte	0x04, 0x12
        /*003e*/ 	.short	(.L_29 - .L_28)
	.align		4
.L_28:
        /*0040*/ 	.word	index@(_ZN7cutlass13device_kernelINS_4conv6kernel13ConvUniversalINS1_16ConvProblemShapeILNS1_8OperatorE2ELi2EEENS1_10collective14CollectiveConvINS1_47MainloopSm100TmaUmmaWarpSpecializedImplicitGemmILS5_2ELi8ELi2ELi1ELi2EN4cute5tupleIJNSA_1CILi2EEENSC_ILi1EEESE_EEEEENSB_IJNSC_ILi64EEENSB_IJNSC_ILi128EEEEEENSB_IJNSC_ILi32EEEEEEEEENS_10tfloat32_tESN_NSA_8TiledMMAINSA_8MMA_AtomIJNSA_17SM100_MMA_TF32_SSISN_SN_fLi64ELi128ELNSA_4UMMA5MajorE1ELSS_1ELNSR_7ScaleInE0ELST_0EEEEEENSA_6LayoutINSB_IJSE_SE_SE_EEENSB_IJNSC_ILi0EEESY_SY_EEEEENSB_IJNSA_10UnderscoreES11_S11_EEEEENS7_6detail27Sm100ImplicitGemmTileTraitsINSA_13SM90_TMA_LOADENSA_14ComposedLayoutINSA_7SwizzleILi2ELi5ELi2EEENSA_18smem_ptr_flag_bitsILi32EEENSW_INSB_IJSK_NSC_ILi4EEEEEENSB_IJSE_SK_EEEEEEEvEENS15_INSA_30SM90_TMA_LOAD_IM2COL_MULTICASTES1G_vEEEENS_8epilogue10collective18CollectiveEpilogueINS1L_23Sm100TmaWarpSpecializedILi4ELi2ELi16ELb1ELb0EEEJSM_NSB_IJNSW_ISH_SE_EENSW_ISK_SE_EEEEESN_NSB_IJlNSB_IJSE_llEEESY_EEESN_S1U_NS1L_6fusion15FusionCallbacksIS1P_NS1V_17LinearCombinationISN_fSN_fLNS_15FloatRoundStyleE2EEESM_S1S_JEEENSA_5SM1004TMEM4LOAD26SM100_TMEM_LOAD_16dp128b8xES16_NS17_INS18_ILi3ELi4ELi3EEES1B_NSW_INSB_IJNSC_ILi8EEESK_EEENSB_IJSK_SE_EEEEEEENSA_17SM75_U32x4_LDSM_NENSA_14SM90_TMA_STOREES2A_NSA_17SM90_U32x4_STSM_NENSA_39AutoVectorizingCopyWithAssumedAlignmentILi128EEEEEEvvEEEEvNT_6ParamsE)
        /*0044*/ 	.word	0x00000008
.L_29:


//--------------------- .nv.compat                --------------------------
	.section	.nv.compat,"",@"SHT_CUDA_COMPAT_INFO"
	.align	4
        /*0000*/ 	.byte	0x02, 0x09, 0x01, 0x00, 0x02, 0x02, 0x02, 0x00, 0x02, 0x05, 0x05, 0x00, 0x03, 0x07, 0x01, 0x01
        /*0010*/ 	.byte	0x02, 0x03, 0x01, 0x00, 0x02, 0x06, 0x01, 0x00, 0x04, 0x0b, 0x08, 0x00, 0x09, 0x00, 0x00, 0x00
        /*0020*/ 	.byte	0x00, 0x00, 0x00, 0x00


//--------------------- .nv.info._ZN7cutlass13device_kernelINS_4conv6kernel13ConvUniversalINS1_16ConvProblemShapeILNS1_8OperatorE2ELi2EEENS1_10collective14CollectiveConvINS1_47MainloopSm100TmaUmmaWarpSpecializedImplicitGemmILS5_2ELi8ELi2ELi1ELi2EN4cute5tupleIJNSA_1CILi2EEENSC_ILi1EEESE_EEEEENSB_IJNSC_ILi64EEENSB_IJNSC_ILi128EEEEEENSB_IJNSC_ILi32EEEEEEEEENS_10tfloat32_tESN_NSA_8TiledMMAINSA_8MMA_AtomIJNSA_17SM100_MMA_TF32_SSISN_SN_fLi64ELi128ELNSA_4UMMA5MajorE1ELSS_1ELNSR_7ScaleInE0ELST_0EEEEEENSA_6LayoutINSB_IJSE_SE_SE_EEENSB_IJNSC_ILi0EEESY_SY_EEEEENSB_IJNSA_10UnderscoreES11_S11_EEEEENS7_6detail27Sm100ImplicitGemmTileTraitsINSA_13SM90_TMA_LOADENSA_14ComposedLayoutINSA_7SwizzleILi2ELi5ELi2EEENSA_18smem_ptr_flag_bitsILi32EEENSW_INSB_IJSK_NSC_ILi4EEEEEENSB_IJSE_SK_EEEEEEEvEENS15_INSA_30SM90_TMA_LOAD_IM2COL_MULTICASTES1G_vEEEENS_8epilogue10collective18CollectiveEpilogueINS1L_23Sm100TmaWarpSpecializedILi4ELi2ELi16ELb1ELb0EEEJSM_NSB_IJNSW_ISH_SE_EENSW_ISK_SE_EEEEESN_NSB_IJlNSB_IJSE_llEEESY_EEESN_S1U_NS1L_6fusion15FusionCallbacksIS1P_NS1V_17LinearCombinationISN_fSN_fLNS_15FloatRoundStyleE2EEESM_S1S_JEEENSA_5SM1004TMEM4LOAD26SM100_TMEM_LOAD_16dp128b8xES16_NS17_INS18_ILi3ELi4ELi3EEES1B_NSW_INSB_IJNSC_ILi8EEESK_EEENSB_IJSK_SE_EEEEEEENSA_17SM75_U32x4_LDSM_NENSA_14SM90_TMA_STOREES2A_NSA_17SM90_U32x4_STSM_NENSA_39AutoVectorizingCopyWithAssumedAlignmentILi128EEEEEEvvEEEEvNT_6ParamsE --------------------------
	.section	.nv.info._ZN7cutlass13device_kernelINS_4conv6kernel13ConvUniversalINS1_16ConvProblemShapeILNS1_8OperatorE2ELi2EEENS1_10collective14CollectiveConvINS1_47MainloopSm100TmaUmmaWarpSpecializedImplicitGemmILS5_2ELi8ELi2ELi1ELi2EN4cute5tupleIJNSA_1CILi2EEENSC_ILi1EEESE_EEEEENSB_IJNSC_ILi64EEENSB_IJNSC_ILi128EEEEEENSB_IJNSC_ILi32EEEEEEEEENS_10tfloat32_tESN_NSA_8TiledMMAINSA_8MMA_AtomIJNSA_17SM100_MMA_TF32_SSISN_SN_fLi64ELi128ELNSA_4UMMA5MajorE1ELSS_1ELNSR_7ScaleInE0ELST_0EEEEEENSA_6LayoutINSB_IJSE_SE_SE_EEENSB_IJNSC_ILi0EEESY_SY_EEEEENSB_IJNSA_10UnderscoreES11_S11_EEEEENS7_6detail27Sm100ImplicitGemmTileTraitsINSA_13SM90_TMA_LOADENSA_14ComposedLayoutINSA_7SwizzleILi2ELi5ELi2EEENSA_18smem_ptr_flag_bitsILi32EEENSW_INSB_IJSK_NSC_ILi4EEEEEENSB_IJSE_SK_EEEEEEEvEENS15_INSA_30SM90_TMA_LOAD_IM2COL_MULTICASTES1G_vEEEENS_8epilogue10collective18CollectiveEpilogueINS1L_23Sm100TmaWarpSpecializedILi4ELi2ELi16ELb1ELb0EEEJSM_NSB_IJNSW_ISH_SE_EENSW_ISK_SE_EEEEESN_NSB_IJlNSB_IJSE_llEEESY_EEESN_S1U_NS1L_6fusion15FusionCallbacksIS1P_NS1V_17LinearCombinationISN_fSN_fLNS_15FloatRoundStyleE2EEESM_S1S_JEEENSA_5SM1004TMEM4LOAD26SM100_TMEM_LOAD_16dp128b8xES16_NS17_INS18_ILi3ELi4ELi3EEES1B_NSW_INSB_IJNSC_ILi8EEESK_EEENSB_IJSK_SE_EEEEEEENSA_17SM75_U32x4_LDSM_NENSA_14SM90_TMA_STOREES2A_NSA_17SM90_U32x4_STSM_NENSA_39AutoVectorizingCopyWithAssumedAlignmentILi128EEEEEEvvEEEEvNT_6ParamsE,"",@"SHT_CUDA_INFO"
	.sectionflags	@""
	.align	4


	//----- nvinfo : EIATTR_CUDA_API_VERSION
	.align		4
        /*0000*/ 	.byte	0x04, 0x37
        /*0002*/ 	.short	(.L_31 - .L_30)
.L_30:
        /*0004*/ 	.word	0x00000082


	//----- nvinfo : EIATTR_KPARAM_INFO
	.align		4
.L_31:
        /*0008*/ 	.byte	0x04, 0x17
        /*000a*/ 	.short	(.L_33 - .L_32)
.L_32:
        /*000c*/ 	.word	0x00000000
        /*0010*/ 	.short	0x0000
        /*0012*/ 	.short	0x0000
        /*0014*/ 	.byte	0x00, 0xf0, 0x01, 0x20


	//----- nvinfo : EIATTR_AT_ENTRY_FRAGMENTS
	.align		4
.L_33:
        /*0018*/ 	.byte	0x04, 0x4f
        /*001a*/ 	.short	(.L_35 - .L_34)


	//   ....[0]....
.L_34:
        /*001c*/ 	.word	0x00000006


	//----- nvinfo : EIATTR_RESERVED_SMEM_USED
	.align		4
.L_35:
        /*0020*/ 	.byte	0x01, 0x41
	.zero		2


	//----- nvinfo : EIATTR_SPARSE_MMA_MASK
	.align		4
        /*0024*/ 	.byte	0x03, 0x50
        /*0026*/ 	.short	0x0000


	//----- nvinfo : EIATTR_TCGEN05_1CTA_USED
	.align		4
        /*0028*/ 	.byte	0x01, 0x51
	.zero		2


	//----- nvinfo : EIATTR_MAXREG_COUNT
	.align		4
        /*002c*/ 	.byte	0x03, 0x1b
        /*002e*/ 	.short	0x00ff


	//----- nvinfo : EIATTR_NUM_BARRIERS
	.align		4
        /*0030*/ 	.byte	0x02, 0x4c
        /*0032*/ 	.byte	0x07
	.zero		1


	//----- nvinfo : EIATTR_EXTERNS
	.align		4
        /*0034*/ 	.byte	0x04, 0x0f
        /*0036*/ 	.short	(.L_37 - .L_36)


	//   ....[0]....
	.align		4
.L_36:
        /*0038*/ 	.word	index@(__assertfail)


	//----- nvinfo : EIATTR_MERCURY_ISA_VERSION
	.align		4
.L_37:
        /*003c*/ 	.byte	0x03, 0x5f
        /*003e*/ 	.short	0x0101


	//----- nvinfo : EIATTR_INT_WARP_WIDE_INSTR_OFFSETS
	.align		4
        /*0040*/ 	.byte	0x04, 0x31
        /*0042*/ 	.short	(.L_39 - .L_38)


	//   ....[0]....
.L_38:
        /*0044*/ 	.word	0x00004230


	//   ....[1]....
        /*0048*/ 	.word	0x00004250


	//   ....[2]....
        /*004c*/ 	.word	0x00004280


	//   ....[3]....
        /*0050*/ 	.word	0x00004d70


	//   ....[4]....
        /*0054*/ 	.word	0x00004ff0


	//   ....[5]....
        /*0058*/ 	.word	0x00005050


	//   ....[6]....
        /*005c*/ 	.word	0x00005120


	//   ....[7]....
        /*0060*/ 	.word	0x00005190


	//   ....[8]....
        /*0064*/ 	.word	0x000052a0


	//   ....[9]....
        /*0068*/ 	.word	0x00005320


	//   ....[10]....
        /*006c*/ 	.word	0x00005500


	//   ....[11]....
        /*0070*/ 	.word	0x00005630


	//   ....[12]....
        /*0074*/ 	.word	0x000062c0


	//----- nvinfo : EIATTR_COOP_GROUP_MASK_REGIDS
	.align		4
.L_39:
        /*0078*/ 	.byte	0x04, 0x29
        /*007a*/ 	.short	(.L_41 - .L_40)


	//   ....[0]....
.L_40:
        /*007c*/ 	.word	0xffffffff


	//   ....[1]....
        /*0080*/ 	.word	0xffffffff


	//   ....[2]....
        /*0084*/ 	.word	0xffffffff


	//   ....[3]....
        /*0088*/ 	.word	0xffffffff


	//   ....[4]....
        /*008c*/ 	.word	0xffffffff


	//   ....[5]....
        /*0090*/ 	.word	0xffffffff


	//   ....[6]....
        /*0094*/ 	.word	0xffffffff


	//   ....[7]....
        /*0098*/ 	.word	0xffffffff


	//   ....[8]....
        /*009c*/ 	.word	0xffffffff


	//   ....[9]....
        /*00a0*/ 	.word	0xffffffff


	//   ....[10]....
        /*00a4*/ 	.word	0xffffffff


	//   ....[11]....
        /*00a8*/ 	.word	0xffffffff


	//   ....[12]....
        /*00ac*/ 	.word	0xffffffff


	//----- nvinfo : EIATTR_COOP_GROUP_INSTR_OFFSETS
	.align		4
.L_41:
        /*00b0*/ 	.byte	0x04, 0x28
        /*00b2*/ 	.short	(.L_43 - .L_42)


	//   ....[0]....
.L_42:
        /*00b4*/ 	.word	0x000000a0


	//   ....[1]....
        /*00b8*/ 	.word	0x000004e0


	//   ....[2]....
        /*00bc*/ 	.word	0x00000720


	//   ....[3]....
        /*00c0*/ 	.word	0x000008c0


	//   ....[4]....
        /*00c4*/ 	.word	0x000009c0


	//   ....[5]....
        /*00c8*/ 	.word	0x00000b10


	//   ....[6]....
        /*00cc*/ 	.word	0x00000d10


	//   ....[7]....
        /*00d0*/ 	.word	0x00002850


	//   ....[8]....
        /*00d4*/ 	.word	0x00003560


	//   ....[9]....
        /*00d8*/ 	.word	0x00003770


	//   ....[10]....
        /*00dc*/ 	.word	0x000037a0


	//   ....[11]....
        /*00e0*/ 	.word	0x00004110


	//   ....[12]....
        /*00e4*/ 	.word	0x00004350


	//----- nvinfo : EIATTR_VRC_CTA_INIT_COUNT
	.align		4
.L_43:
        /*00e8*/ 	.byte	0x02, 0x4a
        /*00ea*/ 	.byte	0x80
	.zero		1


	//----- nvinfo : EIATTR_SYSCALL_OFFSETS
	.align		4
        /*00ec*/ 	.byte	0x04, 0x46
        /*00ee*/ 	.short	(.L_45 - .L_44)


	//   ....[0]....
.L_44:
        /*00f0*/ 	.word	0x00006530


	//   ....[1]....
        /*00f4*/ 	.word	0x00006620


	//   ....[2]....
        /*00f8*/ 	.word	0x00006e00


	//   ....[3]....
        /*00fc*/ 	.word	0x000077c0


	//   ....[4]....
        /*0100*/ 	.word	0x00008100


	//   ....[5]....
        /*0104*/ 	.word	0x00008a30


	//----- nvinfo : EIATTR_MBARRIER_INSTR_OFFSETS
	.align		4
.L_45:
        /*0108*/ 	.byte	0x04, 0x39
        /*010a*/ 	.short	(.L_47 - .L_46)


	//   ....[0]....
.L_46:
        /*010c*/ 	.word	0x00000600
        /*0110*/ 	.word	0x000000ff
        /*0114*/ 	.word	0x00000000
        /*0118*/ 	.short	0x0100
        /*011a*/ 	.byte	0x07
	.zero		1


	//   ....[1]....
        /*011c*/ 	.word	0x00000610
        /*0120*/ 	.word	0x000000ff
        /*0124*/ 	.word	0x00000040
        /*0128*/ 	.short	0x0100
        /*012a*/ 	.byte	0x07
	.zero		1


	//   ....[2]....
        /*012c*/ 	.word	0x00000620
        /*0130*/ 	.word	0x000000ff
        /*0134*/ 	.word	0x00000008
        /*0138*/ 	.short	0x0100
        /*013a*/ 	.byte	0x07
	.zero		1


	//   ....[3]....
        /*013c*/ 	.word	0x00000630
        /*0140*/ 	.word	0x000000ff
        /*0144*/ 	.word	0x00000048
        /*0148*/ 	.short	0x0100
        /*014a*/ 	.byte	0x07
	.zero		1


	//   ....[4]....
        /*014c*/ 	.word	0x00000640
        /*0150*/ 	.word	0x000000ff
        /*0154*/ 	.word	0x00000010
        /*0158*/ 	.short	0x0100
        /*015a*/ 	.byte	0x07
	.zero		1


	//   ....[5]....
        /*015c*/ 	.word	0x00000650
        /*0160*/ 	.word	0x000000ff
        /*0164*/ 	.word	0x00000050
        /*0168*/ 	.short	0x0100
        /*016a*/ 	.byte	0x07
	.zero		1


	//   ....[6]....
        /*016c*/ 	.word	0x00000660
        /*0170*/ 	.word	0x000000ff
        /*0174*/ 	.word	0x00000018
        /*0178*/ 	.short	0x0100
        /*017a*/ 	.byte	0x07
	.zero		1


	//   ....[7]....
        /*017c*/ 	.word	0x00000670
        /*0180*/ 	.word	0x000000ff
        /*0184*/ 	.word	0x00000058
        /*0188*/ 	.short	0x0100
        /*018a*/ 	.byte	0x07
	.zero		1


	//   ....[8]....
        /*018c*/ 	.word	0x00000680
        /*0190*/ 	.word	0x000000ff
        /*0194*/ 	.word	0x00000020
        /*0198*/ 	.short	0x0100
        /*019a*/ 	.byte	0x07
	.zero		1


	//   ....[9]....
        /*019c*/ 	.word	0x00000690
        /*01a0*/ 	.word	0x000000ff
        /*01a4*/ 	.word	0x00000060
        /*01a8*/ 	.short	0x0100
        /*01aa*/ 	.byte	0x07
	.zero		1


	//   ....[10]....
        /*01ac*/ 	.word	0x000006a0
        /*01b0*/ 	.word	0x000000ff
        /*01b4*/ 	.word	0x00000028
        /*01b8*/ 	.short	0x0100
        /*01ba*/ 	.byte	0x07
	.zero		1


	//   ....[11]....
        /*01bc*/ 	.word	0x000006b0
        /*01c0*/ 	.word	0x000000ff
        /*01c4*/ 	.word	0x00000068
        /*01c8*/ 	.short	0x0100
        /*01ca*/ 	.byte	0x07
	.zero		1


	//   ....[12]....
        /*01cc*/ 	.word	0x000006c0
        /*01d0*/ 	.word	0x000000ff
        /*01d4*/ 	.word	0x00000030
        /*01d8*/ 	.short	0x0100
        /*01da*/ 	.byte	0x07
	.zero		1


	//   ....[13]....
        /*01dc*/ 	.word	0x000006d0
        /*01e0*/ 	.word	0x000000ff
        /*01e4*/ 	.word	0x00000070
        /*01e8*/ 	.short	0x0100
        /*01ea*/ 	.byte	0x07
	.zero		1


	//   ....[14]....
        /*01ec*/ 	.word	0x000006e0
        /*01f0*/ 	.word	0x000000ff
        /*01f4*/ 	.word	0x00000038
        /*01f8*/ 	.short	0x0100
        /*01fa*/ 	.byte	0x07
	.zero		1


	//   ....[15]....
        /*01fc*/ 	.word	0x000006f0
        /*0200*/ 	.word	0x000000ff
        /*0204*/ 	.word	0x00000078
        /*0208*/ 	.short	0x0100
        /*020a*/ 	.byte	0x07
	.zero		1


	//   ....[16]....
        /*020c*/ 	.word	0x00000830
        /*0210*/ 	.word	0x000000ff
        /*0214*/ 	.word	0x00000080
        /*0218*/ 	.short	0x0100
        /*021a*/ 	.byte	0x07
	.zero		1


	//   ....[17]....
        /*021c*/ 	.word	0x00000840
        /*0220*/ 	.word	0x000000ff
        /*0224*/ 	.word	0x000000a0
        /*0228*/ 	.short	0x0100
        /*022a*/ 	.byte	0x07
	.zero		1


	//   ....[18]....
        /*022c*/ 	.word	0x00000850
        /*0230*/ 	.word	0x000000ff
        /*0234*/ 	.word	0x00000088
        /*0238*/ 	.short	0x0100
        /*023a*/ 	.byte	0x07
	.zero		1


	//   ....[19]....
        /*023c*/ 	.word	0x00000860
        /*0240*/ 	.word	0x000000ff
        /*0244*/ 	.word	0x000000a8
        /*0248*/ 	.short	0x0100
        /*024a*/ 	.byte	0x07
	.zero		1


	//   ....[20]....
        /*024c*/ 	.word	0x00000870
        /*0250*/ 	.word	0x000000ff
        /*0254*/ 	.word	0x00000090
        /*0258*/ 	.short	0x0100
        /*025a*/ 	.byte	0x07
	.zero		1


	//   ....[21]....
        /*025c*/ 	.word	0x00000880
        /*0260*/ 	.word	0x000000ff
        /*0264*/ 	.word	0x000000b0
        /*0268*/ 	.short	0x0100
        /*026a*/ 	.byte	0x07
	.zero		1


	//   ....[22]....
        /*026c*/ 	.word	0x00000890
        /*0270*/ 	.word	0x000000ff
        /*0274*/ 	.word	0x00000098
        /*0278*/ 	.short	0x0100
        /*027a*/ 	.byte	0x07
	.zero		1


	//   ....[23]....
        /*027c*/ 	.word	0x000008a0
        /*0280*/ 	.word	0x000000ff
        /*0284*/ 	.word	0x000000b8
        /*0288*/ 	.short	0x0100
        /*028a*/ 	.byte	0x07
	.zero		1


	//   ....[24]....
        /*028c*/ 	.word	0x00000990
        /*0290*/ 	.word	0x000000ff
        /*0294*/ 	.word	0x000000c0
        /*0298*/ 	.short	0x0100
        /*029a*/ 	.byte	0x06
	.zero		1


	//   ....[25]....
        /*029c*/ 	.word	0x000009a0
        /*02a0*/ 	.word	0x000000ff
        /*02a4*/ 	.word	0x000000c8
        /*02a8*/ 	.short	0x0100
        /*02aa*/ 	.byte	0x06
	.zero		1


	//   ....[26]....
        /*02ac*/ 	.word	0x00000ae0
        /*02b0*/ 	.word	0x000000ff
        /*02b4*/ 	.word	0x000000d0
        /*02b8*/ 	.short	0x0100
        /*02ba*/ 	.byte	0x06
	.zero		1


	//   ....[27]....
        /*02bc*/ 	.word	0x00000af0
        /*02c0*/ 	.word	0x000000ff
        /*02c4*/ 	.word	0x000000d8
        /*02c8*/ 	.short	0x0100
        /*02ca*/ 	.byte	0x06
	.zero		1


	//   ....[28]....
        /*02cc*/ 	.word	0x00000c20
        /*02d0*/ 	.word	0x000000ff
        /*02d4*/ 	.word	0x000000e0
        /*02d8*/ 	.short	0x0100
        /*02da*/ 	.byte	0x07
	.zero		1


	//   ....[29]....
        /*02dc*/ 	.word	0x00000c30
        /*02e0*/ 	.word	0x000000ff
        /*02e4*/ 	.word	0x000000f0
        /*02e8*/ 	.short	0x0100
        /*02ea*/ 	.byte	0x07
	.zero		1


	//   ....[30]....
        /*02ec*/ 	.word	0x00000c40
        /*02f0*/ 	.word	0x000000ff
        /*02f4*/ 	.word	0x000000e8
        /*02f8*/ 	.short	0x0100
        /*02fa*/ 	.byte	0x07
	.zero		1


	//   ....[31]....
        /*02fc*/ 	.word	0x00000c50
        /*0300*/ 	.word	0x000000ff
        /*0304*/ 	.word	0x000000f8
        /*0308*/ 	.short	0x0100
        /*030a*/ 	.byte	0x07
	.zero		1


	//   ....[32]....
        /*030c*/ 	.word	0x000018c0
        /*0310*/ 	.word	0x000000ff
        /*0314*/ 	.word	0x00000040
        /*0318*/ 	.short	0x010a
        /*031a*/ 	.byte	0x04
	.zero		1


	//   ....[33]....
        /*031c*/ 	.word	0x00001be0
        /*0320*/ 	.word	0x000000ff
        /*0324*/ 	.word	0x00000040
        /*0328*/ 	.short	0x010a
        /*032a*/ 	.byte	0x31
	.zero		1


	//   ....[34]....
        /*032c*/ 	.word	0x00001d90
        /*0330*/ 	.word	0x000000ff
        /*0334*/ 	.word	0x00000040
        /*0338*/ 	.short	0x010a
        /*033a*/ 	.byte	0x09
	.zero		1


	//   ....[35]....
        /*033c*/ 	.word	0x00002150
        /*0340*/ 	.word	0x000000ff
        /*0344*/ 	.word	0x000000c8
        /*0348*/ 	.short	0x0101
        /*034a*/ 	.byte	0x3d
	.zero		1


	//   ....[36]....
        /*034c*/ 	.word	0x00002170
        /*0350*/ 	.word	0x000000ff
        /*0354*/ 	.word	0x00000040
        /*0358*/ 	.short	0x010a
        /*035a*/ 	.byte	0x04
	.zero		1


	//   ....[37]....
        /*035c*/ 	.word	0x000022e0
        /*0360*/ 	.word	0x000000ff
        /*0364*/ 	.word	0x00000040
        /*0368*/ 	.short	0x010a
        /*036a*/ 	.byte	0x39
	.zero		1


	//   ....[38]....
        /*036c*/ 	.word	0x00002490
        /*0370*/ 	.word	0x000000ff
        /*0374*/ 	.word	0x00000040
        /*0378*/ 	.short	0x010a
        /*037a*/ 	.byte	0x09
	.zero		1


	//   ....[39]....
        /*037c*/ 	.word	0x00002860
        /*0380*/ 	.word	0x000000ff
        /*0384*/ 	.word	0x000000d0
        /*0388*/ 	.short	0x010a
        /*038a*/ 	.byte	0x3d
	.zero		1


	//   ....[40]....
        /*038c*/ 	.word	0x00002920
        /*0390*/ 	.word	0x000000ff
        /*0394*/ 	.word	0x00000000
        /*0398*/ 	.short	0x0101
        /*039a*/ 	.byte	0x04
	.zero		1


	//   ....[41]....
        /*039c*/ 	.word	0x00002e00
        /*03a0*/ 	.word	0x000000ff
        /*03a4*/ 	.word	0x00000000
        /*03a8*/ 	.short	0x010a
        /*03aa*/ 	.byte	0x04
	.zero		1


	//   ....[42]....
        /*03ac*/ 	.word	0x00002e90
        /*03b0*/ 	.word	0x000000ff
        /*03b4*/ 	.word	0x00000000
        /*03b8*/ 	.short	0x010a
        /*03ba*/ 	.byte	0x04
	.zero		1


	//   ....[43]....
        /*03bc*/ 	.word	0x00002f20
        /*03c0*/ 	.word	0x000000ff
        /*03c4*/ 	.word	0x00000000
        /*03c8*/ 	.short	0x010a
        /*03ca*/ 	.byte	0x04
	.zero		1


	//   ....[44]....
        /*03cc*/ 	.word	0x00002fb0
        /*03d0*/ 	.word	0x000000ff
        /*03d4*/ 	.word	0x00000000
        /*03d8*/ 	.short	0x010a
        /*03da*/ 	.byte	0x04
	.zero		1


	//   ....[45]....
        /*03dc*/ 	.word	0x00003040
        /*03e0*/ 	.word	0x000000ff
        /*03e4*/ 	.word	0x00000000
        /*03e8*/ 	.short	0x010a
        /*03ea*/ 	.byte	0x04
	.zero		1


	//   ....[46]....
        /*03ec*/ 	.word	0x000030d0
        /*03f0*/ 	.word	0x000000ff
        /*03f4*/ 	.word	0x00000000
        /*03f8*/ 	.short	0x010a
        /*03fa*/ 	.byte	0x04
	.zero		1


	//   ....[47]....
        /*03fc*/ 	.word	0x00003160
        /*0400*/ 	.word	0x000000ff
        /*0404*/ 	.word	0x00000000
        /*0408*/ 	.short	0x010a
        /*040a*/ 	.byte	0x04
	.zero		1


	//   ....[48]....
        /*040c*/ 	.word	0x00003200
        /*0410*/ 	.word	0x00000000
        /*0414*/ 	.word	0x00000000
        /*0418*/ 	.short	0x010a
        /*041a*/ 	.byte	0xff
	.zero		1


	//   ....[49]....
        /*041c*/ 	.word	0x00003330
        /*0420*/ 	.word	0x000000ff
        /*0424*/ 	.word	0x000000d8
        /*0428*/ 	.short	0x010a
        /*042a*/ 	.byte	0x30
	.zero		1


	//   ....[50]....
        /*042c*/ 	.word	0x000033d0
        /*0430*/ 	.word	0x000000ff
        /*0434*/ 	.word	0x000000d0
        /*0438*/ 	.short	0x010a
        /*043a*/ 	.byte	0x30
	.zero		1


	//   ....[51]....
        /*043c*/ 	.word	0x00003470
        /*0440*/ 	.word	0x000000ff
        /*0444*/ 	.word	0x00000000
        /*0448*/ 	.short	0x0101
        /*044a*/ 	.byte	0x06
	.zero		1


	//   ....[52]....
        /*044c*/ 	.word	0x000034b0
        /*0450*/ 	.word	0x000000ff
        /*0454*/ 	.word	0x000000d8
        /*0458*/ 	.short	0x0106
        /*045a*/ 	.byte	0x30
	.zero		1


	//   ....[53]....
        /*045c*/ 	.word	0x000034f0
        /*0460*/ 	.word	0x00000000
        /*0464*/ 	.word	0x000000d8
        /*0468*/ 	.short	0x010a
        /*046a*/ 	.byte	0xff
	.zero		1


	//   ....[54]....
        /*046c*/ 	.word	0x00003a60
        /*0470*/ 	.word	0x000000ff
        /*0474*/ 	.word	0x000000d0
        /*0478*/ 	.short	0x010a
        /*047a*/ 	.byte	0x07
	.zero		1


	//   ....[55]....
        /*047c*/ 	.word	0x00003b10
        /*0480*/ 	.word	0x000000ff
        /*0484*/ 	.word	0x00000000
        /*0488*/ 	.short	0x0101
        /*048a*/ 	.byte	0x05
	.zero		1


	//   ....[56]....
        /*048c*/ 	.word	0x00003b20
        /*0490*/ 	.word	0x000000ff
        /*0494*/ 	.word	0x000000f0
        /*0498*/ 	.short	0x010a
        /*049a*/ 	.byte	0x09
	.zero		1


	//   ....[57]....
        /*049c*/ 	.word	0x00003bf0
        /*04a0*/ 	.word	0x000000ff
        /*04a4*/ 	.word	0x00000000
        /*04a8*/ 	.short	0x010a
        /*04aa*/ 	.byte	0x04
	.zero		1


	//   ....[58]....
        /*04ac*/ 	.word	0x00003c50
        /*04b0*/ 	.word	0x000000ff
        /*04b4*/ 	.word	0x00000000
        /*04b8*/ 	.short	0x010a
        /*04ba*/ 	.byte	0x08
	.zero		1


	//   ....[59]....
        /*04bc*/ 	.word	0x00003d80
        /*04c0*/ 	.word	0x000000ff
        /*04c4*/ 	.word	0x00000000
        /*04c8*/ 	.short	0x010a
        /*04ca*/ 	.byte	0x04
	.zero		1


	//   ....[60]....
        /*04cc*/ 	.word	0x00004060
        /*04d0*/ 	.word	0x000000ff
        /*04d4*/ 	.word	0x00000000
        /*04d8*/ 	.short	0x010a
        /*04da*/ 	.byte	0x05
	.zero		1


	//   ....[61]....
        /*04dc*/ 	.word	0x000040f0
        /*04e0*/ 	.word	0x000000ff
        /*04e4*/ 	.word	0x00000000
        /*04e8*/ 	.short	0x010a
        /*04ea*/ 	.byte	0x06
	.zero		1


	//   ....[62]....
        /*04ec*/ 	.word	0x00004660
        /*04f0*/ 	.word	0x000000ff
        /*04f4*/ 	.word	0x000000d0
        /*04f8*/ 	.short	0x010a
        /*04fa*/ 	.byte	0x0f
	.zero		1


	//   ....[63]....
        /*04fc*/ 	.word	0x00004950
        /*0500*/ 	.word	0x000000ff
        /*0504*/ 	.word	0x00000000
        /*0508*/ 	.short	0x0101
        /*050a*/ 	.byte	0x0e
	.zero		1


	//   ....[64]....
        /*050c*/ 	.word	0x00004c80
        /*0510*/ 	.word	0x000000ff
        /*0514*/ 	.word	0x000000c8
        /*0518*/ 	.short	0x010a
        /*051a*/ 	.byte	0x0f
	.zero		1


	//   ....[65]....
        /*051c*/ 	.word	0x00004f70
        /*0520*/ 	.word	0x000000ff
        /*0524*/ 	.word	0x000000a0
        /*0528*/ 	.short	0x010a
        /*052a*/ 	.byte	0x0f
	.zero		1


	//   ....[66]....
        /*052c*/ 	.word	0x000050d0
        /*0530*/ 	.word	0x000000ff
        /*0534*/ 	.word	0x00000080
        /*0538*/ 	.short	0x010b
        /*053a*/ 	.byte	0x0f
	.zero		1


	//   ....[67]....
        /*053c*/ 	.word	0x000050e0
        /*0540*/ 	.word	0x000000ff
        /*0544*/ 	.word	0x00000000
        /*0548*/ 	.short	0x0101
        /*054a*/ 	.byte	0x1f
	.zero		1


	//   ....[68]....
        /*054c*/ 	.word	0x000050f0
        /*0550*/ 	.word	0x000000ff
        /*0554*/ 	.word	0x000000a8
        /*0558*/ 	.short	0x010a
        /*055a*/ 	.byte	0x0f
	.zero		1


	//   ....[69]....
        /*055c*/ 	.word	0x00005240
        /*0560*/ 	.word	0x000000ff
        /*0564*/ 	.word	0x00000088
        /*0568*/ 	.short	0x010b
        /*056a*/ 	.byte	0x0f
	.zero		1


	//   ....[70]....
        /*056c*/ 	.word	0x00005250
        /*0570*/ 	.word	0x000000ff
        /*0574*/ 	.word	0x00000000
        /*0578*/ 	.short	0x0101
        /*057a*/ 	.byte	0x1e
	.zero		1


	//   ....[71]....
        /*057c*/ 	.word	0x00005260
        /*0580*/ 	.word	0x000000ff
        /*0584*/ 	.word	0x000000b0
        /*0588*/ 	.short	0x010a
        /*058a*/ 	.byte	0x0f
	.zero		1


	//   ....[72]....
        /*058c*/ 	.word	0x000053e0
        /*0590*/ 	.word	0x000000ff
        /*0594*/ 	.word	0x00000090
        /*0598*/ 	.short	0x010b
        /*059a*/ 	.byte	0x0f
	.zero		1


	//   ....[73]....
        /*059c*/ 	.word	0x00005420
        /*05a0*/ 	.word	0x000000ff
        /*05a4*/ 	.word	0x00000000
        /*05a8*/ 	.short	0x0101
        /*05aa*/ 	.byte	0x30
	.zero		1


	//   ....[74]....
        /*05ac*/ 	.word	0x00005460
        /*05b0*/ 	.word	0x000000ff
        /*05b4*/ 	.word	0x000000b8
        /*05b8*/ 	.short	0x010a
        /*05ba*/ 	.byte	0x0f
	.zero		1


	//   ....[75]....
        /*05bc*/ 	.word	0x00005670
        /*05c0*/ 	.word	0x000000ff
        /*05c4*/ 	.word	0x00000098
        /*05c8*/ 	.short	0x010b
        /*05ca*/ 	.byte	0x0f
	.zero		1


	//   ....[76]....
        /*05cc*/ 	.word	0x00005690
        /*05d0*/ 	.word	0x000000ff
        /*05d4*/ 	.word	0x00000000
        /*05d8*/ 	.short	0x0101
        /*05da*/ 	.byte	0x17
	.zero		1


	//   ....[77]....
        /*05dc*/ 	.word	0x000056c0
        /*05e0*/ 	.word	0x000000ff
        /*05e4*/ 	.word	0x000000a0
        /*05e8*/ 	.short	0x010a
        /*05ea*/ 	.byte	0x0f
	.zero		1


	//   ....[78]....
        /*05ec*/ 	.word	0x000056e0
        /*05f0*/ 	.word	0x000000ff
        /*05f4*/ 	.word	0x000000a8
        /*05f8*/ 	.short	0x010a
        /*05fa*/ 	.byte	0x0f
	.zero		1


	//   ....[79]....
        /*05fc*/ 	.word	0x00005700
        /*0600*/ 	.word	0x000000ff
        /*0604*/ 	.word	0x000000b0
        /*0608*/ 	.short	0x010a
        /*060a*/ 	.byte	0x0f
	.zero		1


	//   ....[80]....
        /*060c*/ 	.word	0x00005740
        /*0610*/ 	.word	0x00000000
        /*0614*/ 	.word	0x000000b8
        /*0618*/ 	.short	0x010a
        /*061a*/ 	.byte	0xff
	.zero		1


	//   ....[81]....
        /*061c*/ 	.word	0x00005b00
        /*0620*/ 	.word	0x000000ff
        /*0624*/ 	.word	0x000000d0
        /*0628*/ 	.short	0x010a
        /*062a*/ 	.byte	0x32
	.zero		1


	//   ....[82]....
        /*062c*/ 	.word	0x00005c10
        /*0630*/ 	.word	0x000000ff
        /*0634*/ 	.word	0x00000000
        /*0638*/ 	.short	0x0101
        /*063a*/ 	.byte	0x04
	.zero		1


	//   ....[83]....
        /*063c*/ 	.word	0x00006a80
        /*0640*/ 	.word	0x000000ff
        /*0644*/ 	.word	0x00000080
        /*0648*/ 	.short	0x010a
        /*064a*/ 	.byte	0x32
	.zero		1


	//   ....[84]....
        /*064c*/ 	.word	0x00006ac0
        /*0650*/ 	.word	0x00000029
        /*0654*/ 	.word	0x000000e0
        /*0658*/ 	.short	0x010a
        /*065a*/ 	.byte	0xff
	.zero		1


	//   ....[85]....
        /*065c*/ 	.word	0x00006be0
        /*0660*/ 	.word	0x000000ff
        /*0664*/ 	.word	0x00000080
        /*0668*/ 	.short	0x010a
        /*066a*/ 	.byte	0x32
	.zero		1


	//   ....[86]....
        /*066c*/ 	.word	0x00006ce0
        /*0670*/ 	.word	0x00000029
        /*0674*/ 	.word	0x000000e0
        /*0678*/ 	.short	0x010a
        /*067a*/ 	.byte	0xff
	.zero		1


	//   ....[87]....
        /*067c*/ 	.word	0x000074e0
        /*0680*/ 	.word	0x00000000
        /*0684*/ 	.word	0x00000000
        /*0688*/ 	.short	0x0101
        /*068a*/ 	.byte	0xff
	.zero		1


	//   ....[88]....
        /*068c*/ 	.word	0x000074f0
        /*0690*/ 	.word	0x00000002
        /*0694*/ 	.word	0x00000080
        /*0698*/ 	.short	0x010a
        /*069a*/ 	.byte	0xff
	.zero		1


	//   ....[89]....
        /*069c*/ 	.word	0x000075c0
        /*06a0*/ 	.word	0x00000002
        /*06a4*/ 	.word	0x00000080
        /*06a8*/ 	.short	0x010a
        /*06aa*/ 	.byte	0xff
	.zero		1


	//   ....[90]....
        /*06ac*/ 	.word	0x00007e20
        /*06b0*/ 	.word	0x00000000
        /*06b4*/ 	.word	0x00000000
        /*06b8*/ 	.short	0x0101
        /*06ba*/ 	.byte	0xff
	.zero		1


	//   ....[91]....
        /*06bc*/ 	.word	0x00007e40
        /*06c0*/ 	.word	0x00000002
        /*06c4*/ 	.word	0x00000080
        /*06c8*/ 	.short	0x010a
        /*06ca*/ 	.byte	0xff
	.zero		1


	//   ....[92]....
        /*06cc*/ 	.word	0x00007f00
        /*06d0*/ 	.word	0x00000002
        /*06d4*/ 	.word	0x00000080
        /*06d8*/ 	.short	0x010a
        /*06da*/ 	.byte	0xff
	.zero		1


	//   ....[93]....
        /*06dc*/ 	.word	0x00008750
        /*06e0*/ 	.word	0x0000000e
        /*06e4*/ 	.word	0x00000000
        /*06e8*/ 	.short	0x0101
        /*06ea*/ 	.byte	0xff
	.zero		1


	//   ....[94]....
        /*06ec*/ 	.word	0x00008770
        /*06f0*/ 	.word	0x00000002
        /*06f4*/ 	.word	0x00000080
        /*06f8*/ 	.short	0x010a
        /*06fa*/ 	.byte	0xff
	.zero		1


	//   ....[95]....
        /*06fc*/ 	.word	0x00008830
        /*0700*/ 	.word	0x00000002
        /*0704*/ 	.word	0x00000080
        /*0708*/ 	.short	0x010a
        /*070a*/ 	.byte	0xff
	.zero		1


	//   ....[96]....
        /*070c*/ 	.word	0x00008ba0
        /*0710*/ 	.word	0x000000ff
        /*0714*/ 	.word	0x00000000
        /*0718*/ 	.short	0x0101
        /*071a*/ 	.byte	0x05
	.zero		1


	//   ....[97]....
        /*071c*/ 	.word	0x000090e0
        /*0720*/ 	.word	0x00000000
        /*0724*/ 	.word	0x00000000
        /*0728*/ 	.short	0x0101
        /*072a*/ 	.byte	0xff
	.zero		1


	//   ....[98]....
        /*072c*/ 	.word	0x00009320
        /*0730*/ 	.word	0x000000ff
        /*0734*/ 	.word	0x00000000
        /*0738*/ 	.short	0x0101
        /*073a*/ 	.byte	0x04
	.zero		1


	//   ....[99]....
        /*073c*/ 	.word	0x00009350
        /*0740*/ 	.word	0x00000003
        /*0744*/ 	.word	0x00000040
        /*0748*/ 	.short	0x010a
        /*074a*/ 	.byte	0xff
	.zero		1


	//   ....[100]....
        /*074c*/ 	.word	0x000093b0
        /*0750*/ 	.word	0x00000003
        /*0754*/ 	.word	0x00000040
        /*0758*/ 	.short	0x010a
        /*075a*/ 	.byte	0xff
	.zero		1


	//   ....[101]....
        /*075c*/ 	.word	0x00009410
        /*0760*/ 	.word	0x00000002
        /*0764*/ 	.word	0x000000d0
        /*0768*/ 	.short	0x010a
        /*076a*/ 	.byte	0xff
	.zero		1


	//   ....[102]....
        /*076c*/ 	.word	0x00009470
        /*0770*/ 	.word	0x00000000
        /*0774*/ 	.word	0x00000000
        /*0778*/ 	.short	0x010a
        /*077a*/ 	.byte	0xff
	.zero		1


	//   ....[103]....
        /*077c*/ 	.word	0x000094d0
        /*0780*/ 	.word	0x00000000
        /*0784*/ 	.word	0x00000000
        /*0788*/ 	.short	0x010a
        /*078a*/ 	.byte	0xff
	.zero		1


	//   ....[104]....
        /*078c*/ 	.word	0x00009530
        /*0790*/ 	.word	0x00000000
        /*0794*/ 	.word	0x00000000
        /*0798*/ 	.short	0x010a
        /*079a*/ 	.byte	0xff
	.zero		1


	//   ....[105]....
        /*079c*/ 	.word	0x00009590
        /*07a0*/ 	.word	0x00000000
        /*07a4*/ 	.word	0x00000000
        /*07a8*/ 	.short	0x010a
        /*07aa*/ 	.byte	0xff
	.zero		1


	//   ....[106]....
        /*07ac*/ 	.word	0x000095f0
        /*07b0*/ 	.word	0x00000000
        /*07b4*/ 	.word	0x00000000
        /*07b8*/ 	.short	0x010a
        /*07ba*/ 	.byte	0xff
	.zero		1


	//   ....[107]....
        /*07bc*/ 	.word	0x00009650
        /*07c0*/ 	.word	0x00000000
        /*07c4*/ 	.word	0x00000000
        /*07c8*/ 	.short	0x010a
        /*07ca*/ 	.byte	0xff
	.zero		1


	//   ....[108]....
        /*07cc*/ 	.word	0x000096b0
        /*07d0*/ 	.word	0x00000000
        /*07d4*/ 	.word	0x00000000
        /*07d8*/ 	.short	0x010a
        /*07da*/ 	.byte	0xff
	.zero		1


	//   ....[109]....
        /*07dc*/ 	.word	0x00009710
        /*07e0*/ 	.word	0x00000004
        /*07e4*/ 	.word	0x000000d8
        /*07e8*/ 	.short	0x010a
        /*07ea*/ 	.byte	0xff
	.zero		1


	//   ....[110]....
        /*07ec*/ 	.word	0x00009770
        /*07f0*/ 	.word	0x00000004
        /*07f4*/ 	.word	0x000000d0
        /*07f8*/ 	.short	0x010a
        /*07fa*/ 	.byte	0xff
	.zero		1


	//   ....[111]....
        /*07fc*/ 	.word	0x000097d0
        /*0800*/ 	.word	0x00000000
        /*0804*/ 	.word	0x000000d0
        /*0808*/ 	.short	0x010a
        /*080a*/ 	.byte	0xff
	.zero		1


	//   ....[112]....
        /*080c*/ 	.word	0x00009830
        /*0810*/ 	.word	0x00000004
        /*0814*/ 	.word	0x000000f0
        /*0818*/ 	.short	0x010a
        /*081a*/ 	.byte	0xff
	.zero		1


	//   ....[113]....
        /*081c*/ 	.word	0x00009890
        /*0820*/ 	.word	0x00000000
        /*0824*/ 	.word	0x00000000
        /*0828*/ 	.short	0x010a
        /*082a*/ 	.byte	0xff
	.zero		1


	//   ....[114]....
        /*082c*/ 	.word	0x000098f0
        /*0830*/ 	.word	0x00000000
        /*0834*/ 	.word	0x00000000
        /*0838*/ 	.short	0x010a
        /*083a*/ 	.byte	0xff
	.zero		1


	//   ....[115]....
        /*083c*/ 	.word	0x00009950
        /*0840*/ 	.word	0x00000000
        /*0844*/ 	.word	0x00000000
        /*0848*/ 	.short	0x010a
        /*084a*/ 	.byte	0xff
	.zero		1


	//   ....[116]....
        /*084c*/ 	.word	0x000099b0
        /*0850*/ 	.word	0x00000009
        /*0854*/ 	.word	0x000000d0
        /*0858*/ 	.short	0x010a
        /*085a*/ 	.byte	0xff
	.zero		1


	//   ....[117]....
        /*085c*/ 	.word	0x00009a10
        /*0860*/ 	.word	0x00000000
        /*0864*/ 	.word	0x000000c8
        /*0868*/ 	.short	0x010a
        /*086a*/ 	.byte	0xff
	.zero		1


	//   ....[118]....
        /*086c*/ 	.word	0x00009a70
        /*0870*/ 	.word	0x00000000
        /*0874*/ 	.word	0x000000a0
        /*0878*/ 	.short	0x010a
        /*087a*/ 	.byte	0xff
	.zero		1


	//   ....[119]....
        /*087c*/ 	.word	0x00009ad0
        /*0880*/ 	.word	0x00000000
        /*0884*/ 	.word	0x000000a8
        /*0888*/ 	.short	0x010a
        /*088a*/ 	.byte	0xff
	.zero		1


	//   ....[120]....
        /*088c*/ 	.word	0x00009b30
        /*0890*/ 	.word	0x00000000
        /*0894*/ 	.word	0x000000b0
        /*0898*/ 	.short	0x010a
        /*089a*/ 	.byte	0xff
	.zero		1


	//   ....[121]....
        /*089c*/ 	.word	0x00009b90
        /*08a0*/ 	.word	0x00000000
        /*08a4*/ 	.word	0x000000b8
        /*08a8*/ 	.short	0x010a
        /*08aa*/ 	.byte	0xff
	.zero		1


	//   ....[122]....
        /*08ac*/ 	.word	0x00009bf0
        /*08b0*/ 	.word	0x00000000
        /*08b4*/ 	.word	0x000000a0
        /*08b8*/ 	.short	0x010a
        /*08ba*/ 	.byte	0xff
	.zero		1


	//   ....[123]....
        /*08bc*/ 	.word	0x00009c50
        /*08c0*/ 	.word	0x00000000
        /*08c4*/ 	.word	0x000000a8
        /*08c8*/ 	.short	0x010a
        /*08ca*/ 	.byte	0xff
	.zero		1


	//   ....[124]....
        /*08cc*/ 	.word	0x00009cb0
        /*08d0*/ 	.word	0x00000000
        /*08d4*/ 	.word	0x000000b0
        /*08d8*/ 	.short	0x010a
        /*08da*/ 	.byte	0xff
	.zero		1


	//   ....[125]....
        /*08dc*/ 	.word	0x00009d10
        /*08e0*/ 	.word	0x00000000
        /*08e4*/ 	.word	0x000000d0
        /*08e8*/ 	.short	0x010a
        /*08ea*/ 	.byte	0xff
	.zero		1


	//   ....[126]....
        /*08ec*/ 	.word	0x00009d70
        /*08f0*/ 	.word	0x00000002
        /*08f4*/ 	.word	0x00000080
        /*08f8*/ 	.short	0x010a
        /*08fa*/ 	.byte	0xff
	.zero		1


	//   ....[127]....
        /*08fc*/ 	.word	0x00009dc0
        /*0900*/ 	.word	0x00000029
        /*0904*/ 	.word	0x000000e0
        /*0908*/ 	.short	0x010a
        /*090a*/ 	.byte	0xff
	.zero		1


	//   ....[128]....
        /*090c*/ 	.word	0x00009e10
        /*0910*/ 	.word	0x00000002
        /*0914*/ 	.word	0x00000080
        /*0918*/ 	.short	0x010a
        /*091a*/ 	.byte	0xff
	.zero		1


	//   ....[129]....
        /*091c*/ 	.word	0x00009e60
        /*0920*/ 	.word	0x00000002
        /*0924*/ 	.word	0x00000080
        /*0928*/ 	.short	0x010a
        /*092a*/ 	.byte	0xff
	.zero		1


	//   ....[130]....
        /*092c*/ 	.word	0x00009eb0
        /*0930*/ 	.word	0x00000002
        /*0934*/ 	.word	0x00000080
        /*0938*/ 	.short	0x010a
        /*093a*/ 	.byte	0xff
	.zero		1


	//----- nvinfo : EIATTR_NUM_MBARRIERS
	.align		4
.L_47:
        /*093c*/ 	.byte	0x03, 0x38
        /*093e*/ 	.short	0x0020


	//----- nvinfo : EIATTR_EXIT_INSTR_OFFSETS
	.align		4
        /*0940*/ 	.byte	0x04, 0x1c
        /*0942*/ 	.short	(.L_49 - .L_48)


	//   ....[0]....
.L_48:
        /*0944*/ 	.word	0x00003230


	//   ....[1]....
        /*0948*/ 	.word	0x000034c0


	//   ....[2]....
        /*094c*/ 	.word	0x00003520


	//   ....[3]....
        /*0950*/ 	.word	0x00004360


	//   ....[4]....
        /*0954*/ 	.word	0x00005770


	//   ....[5]....
        /*0958*/ 	.word	0x000057b0


	//   ....[6]....
        /*095c*/ 	.word	0x00009210


	//   ....[7]....
        /*0960*/ 	.word	0x00009290


	//   ....[8]....
        /*0964*/ 	.word	0x000092c0


	//   ....[9]....
        /*0968*/ 	.word	0x00009330


	//----- nvinfo : EIATTR_MAX_THREADS
	.align		4
.L_49:
        /*096c*/ 	.byte	0x04, 0x05
        /*096e*/ 	.short	(.L_51 - .L_50)
.L_50:
        /*0970*/ 	.word	0x00000100
        /*0974*/ 	.word	0x00000001
        /*0978*/ 	.word	0x00000001


	//----- nvinfo : EIATTR_CRS_STACK_SIZE
	.align		4
.L_51:
        /*097c*/ 	.byte	0x04, 0x1e
        /*097e*/ 	.short	(.L_53 - .L_52)
.L_52:
        /*0980*/ 	.word	0x00000000


	//----- nvinfo : EIATTR_CBANK_PARAM_SIZE
	.align		4
.L_53:
        /*0984*/ 	.byte	0x03, 0x19
        /*0986*/ 	.short	0x0800


	//----- nvinfo : EIATTR_PARAM_CBANK
	.align		4
        /*0988*/ 	.byte	0x04, 0x0a
        /*098a*/ 	.short	(.L_55 - .L_54)
	.align		4
.L_54:
        /*098c*/ 	.word	index@(.nv.constant0._ZN7cutlass13device_kernelINS_4conv6kernel13ConvUniversalINS1_16ConvProblemShapeILNS1_8OperatorE2ELi2EEENS1_10collective14CollectiveConvINS1_47MainloopSm100TmaUmmaWarpSpecializedImplicitGemmILS5_2ELi8ELi2ELi1ELi2EN4cute5tupleIJNSA_1CILi2EEENSC_ILi1EEESE_EEEEENSB_IJNSC_ILi64EEENSB_IJNSC_ILi128EEEEEENSB_IJNSC_ILi32EEEEEEEEENS_10tfloat32_tESN_NSA_8TiledMMAINSA_8MMA_AtomIJNSA_17SM100_MMA_TF32_SSISN_SN_fLi64ELi128ELNSA_4UMMA5MajorE1ELSS_1ELNSR_7ScaleInE0ELST_0EEEEEENSA_6LayoutINSB_IJSE_SE_SE_EEENSB_IJNSC_ILi0EEESY_SY_EEEEENSB_IJNSA_10UnderscoreES11_S11_EEEEENS7_6detail27Sm100ImplicitGemmTileTraitsINSA_13SM90_TMA_LOADENSA_14ComposedLayoutINSA_7SwizzleILi2ELi5ELi2EEENSA_18smem_ptr_flag_bitsILi32EEENSW_INSB_IJSK_NSC_ILi4EEEEEENSB_IJSE_SK_EEEEEEEvEENS15_INSA_30SM90_TMA_LOAD_IM2COL_MULTICASTES1G_vEEEENS_8epilogue10collective18CollectiveEpilogueINS1L_23Sm100TmaWarpSpecializedILi4ELi2ELi16ELb1ELb0EEEJSM_NSB_IJNSW_ISH_SE_EENSW_ISK_SE_EEEEESN_NSB_IJlNSB_IJSE_llEEESY_EEESN_S1U_NS1L_6fusion15FusionCallbacksIS1P_NS1V_17LinearCombinationISN_fSN_fLNS_15FloatRoundStyleE2EEESM_S1S_JEEENSA_5SM1004TMEM4LOAD26SM100_TMEM_LOAD_16dp128b8xES16_NS17_INS18_ILi3ELi4ELi3EEES1B_NSW_INSB_IJNSC_ILi8EEESK_EEENSB_IJSK_SE_EEEEEEENSA_17SM75_U32x4_LDSM_NENSA_14SM90_TMA_STOREES2A_NSA_17SM90_U32x4_STSM_NENSA_39AutoVectorizingCopyWithAssumedAlignmentILi128EEEEEEvvEEEEvNT_6ParamsE)
        /*0990*/ 	.short	0x0380
        /*0992*/ 	.short	0x0800


	//----- nvinfo : EIATTR_SW_WAR
	.align		4
.L_55:
        /*0994*/ 	.byte	0x04, 0x36
        /*0996*/ 	.short	(.L_57 - .L_56)
.L_56:
        /*0998*/ 	.word	0x00000008
.L_57:


//--------------------- .nv.callgraph             --------------------------
	.section	.nv.callgraph,"",@"SHT_CUDA_CALLGRAPH"
	.align	4
	.sectionentsize	8
	.align		4
        /*0000*/ 	.word	0x00000000
	.align		4
        /*0004*/ 	.word	0xffffffff
	.align		4
        /*0008*/ 	.word	index@(_ZN7cutlass13device_kernelINS_4conv6kernel13ConvUniversalINS1_16ConvProblemShapeILNS1_8OperatorE2ELi2EEENS1_10collective14CollectiveConvINS1_47MainloopSm100TmaUmmaWarpSpecializedImplicitGemmILS5_2ELi8ELi2ELi1ELi2EN4cute5tupleIJNSA_1CILi2EEENSC_ILi1EEESE_EEEEENSB_IJNSC_ILi64EEENSB_IJNSC_ILi128EEEEEENSB_IJNSC_ILi32EEEEEEEEENS_10tfloat32_tESN_NSA_8TiledMMAINSA_8MMA_AtomIJNSA_17SM100_MMA_TF32_SSISN_SN_fLi64ELi128ELNSA_4UMMA5MajorE1ELSS_1ELNSR_7ScaleInE0ELST_0EEEEEENSA_6LayoutINSB_IJSE_SE_SE_EEENSB_IJNSC_ILi0EEESY_SY_EEEEENSB_IJNSA_10UnderscoreES11_S11_EEEEENS7_6detail27Sm100ImplicitGemmTileTraitsINSA_13SM90_TMA_LOADENSA_14ComposedLayoutINSA_7SwizzleILi2ELi5ELi2EEENSA_18smem_ptr_flag_bitsILi32EEENSW_INSB_IJSK_NSC_ILi4EEEEEENSB_IJSE_SK_EEEEEEEvEENS15_INSA_30SM90_TMA_LOAD_IM2COL_MULTICASTES1G_vEEEENS_8epilogue10collective18CollectiveEpilogueINS1L_23Sm100TmaWarpSpecializedILi4ELi2ELi16ELb1ELb0EEEJSM_NSB_IJNSW_ISH_SE_EENSW_ISK_SE_EEEEESN_NSB_IJlNSB_IJSE_llEEESY_EEESN_S1U_NS1L_6fusion15FusionCallbacksIS1P_NS1V_17LinearCombinationISN_fSN_fLNS_15FloatRoundStyleE2EEESM_S1S_JEEENSA_5SM1004TMEM4LOAD26SM100_TMEM_LOAD_16dp128b8xES16_NS17_INS18_ILi3ELi4ELi3EEES1B_NSW_INSB_IJNSC_ILi8EEESK_EEENSB_IJSK_SE_EEEEEEENSA_17SM75_U32x4_LDSM_NENSA_14SM90_TMA_STOREES2A_NSA_17SM90_U32x4_STSM_NENSA_39AutoVectorizingCopyWithAssumedAlignmentILi128EEEEEEvvEEEEvNT_6ParamsE)
	.align		4
        /*000c*/ 	.word	index@(__assertfail)
	.align		4
        /*0010*/ 	.word	0x00000000
	.align		4
        /*0014*/ 	.word	0xfffffffe
	.align		4
        /*0018*/ 	.word	0x00000000
	.align		4
        /*001c*/ 	.word	0xfffffffd
	.align		4
        /*0020*/ 	.word	0x00000000
	.align		4
        /*0024*/ 	.word	0xfffffffc


//--------------------- .nv.constant4             --------------------------
	.section	.nv.constant4,"a",@progbits
	.align	8
	.align		8
.nv.constant4:
        /*0000*/ 	.dword	__assertfail
	.align		8
        /*0008*/ 	.dword	__unnamed_1
	.align		8
        /*0010*/ 	.dword	__unnamed_2
	.align		8
        /*0018*/ 	.dword	_ZN39_INTERNAL_5a3ed5f5_4_k_cu_80b4a402_51954cuda3std3__45__cpo5beginE
	.align		8
        /*0020*/ 	.dword	_ZN39_INTERNAL_5a3ed5f5_4_k_cu_80b4a402_51954cuda3std3__45__cpo3endE
	.align		8
        /*0028*/ 	.dword	_ZN39_INTERNAL_5a3ed5f5_4_k_cu_80b4a402_51954cuda3std3__45__cpo6cbeginE
	.align		8
        /*0030*/ 	.dword	_ZN39_INTERNAL_5a3ed5f5_4_k_cu_80b4a402_51954cuda3std3__45__cpo4cendE
	.align		8
        /*0038*/ 	.dword	_ZN39_INTERNAL_5a3ed5f5_4_k_cu_80b4a402_51954cuda3std3__441_GLOBAL__N__5a3ed5f5_4_k_cu_80b4a402_51956ignoreE
	.align		8
        /*0040*/ 	.dword	_ZN39_INTERNAL_5a3ed5f5_4_k_cu_80b4a402_51954cuda3std3__419piecewise_constructE
	.align		8
        /*0048*/ 	.dword	_ZN39_INTERNAL_5a3ed5f5_4_k_cu_80b4a402_51954cuda3std3__48in_placeE
	.align		8
        /*0050*/ 	.dword	_ZN39_INTERNAL_5a3ed5f5_4_k_cu_80b4a402_51954cuda3std6ranges3__45__cpo4swapE
	.align		8
        /*0058*/ 	.dword	_ZN39_INTERNAL_5a3ed5f5_4_k_cu_80b4a402_51954cuda3std6ranges3__45__cpo9iter_moveE
	.align		8
        /*0060*/ 	.dword	_ZN39_INTERNAL_5a3ed5f5_4_k_cu_80b4a402_51954cute7productE
	.align		8
        /*0068*/ 	.dword	_ZN39_INTERNAL_5a3ed5f5_4_k_cu_80b4a402_51954cute1_E
	.align		8
        /*0070*/ 	.dword	$str$27
	.align		8
        /*0078*/ 	.dword	$str$28
	.align		8
        /*0080*/ 	.dword	$str$29
	.align		8
        /*0088*/ 	.dword	$str$30


//--------------------- .text._ZN7cutlass13device_kernelINS_4conv6kernel13ConvUniversalINS1_16ConvProblemShapeILNS1_8OperatorE2ELi2EEENS1_10collective14CollectiveConvINS1_47MainloopSm100TmaUmmaWarpSpecializedImplicitGemmILS5_2ELi8ELi2ELi1ELi2EN4cute5tupleIJNSA_1CILi2EEENSC_ILi1EEESE_EEEEENSB_IJNSC_ILi64EEENSB_IJNSC_ILi128EEEEEENSB_IJNSC_ILi32EEEEEEEEENS_10tfloat32_tESN_NSA_8TiledMMAINSA_8MMA_AtomIJNSA_17SM100_MMA_TF32_SSISN_SN_fLi64ELi128ELNSA_4UMMA5MajorE1ELSS_1ELNSR_7ScaleInE0ELST_0EEEEEENSA_6LayoutINSB_IJSE_SE_SE_EEENSB_IJNSC_ILi0EEESY_SY_EEEEENSB_IJNSA_10UnderscoreES11_S11_EEEEENS7_6detail27Sm100ImplicitGemmTileTraitsINSA_13SM90_TMA_LOADENSA_14ComposedLayoutINSA_7SwizzleILi2ELi5ELi2EEENSA_18smem_ptr_flag_bitsILi32EEENSW_INSB_IJSK_NSC_ILi4EEEEEENSB_IJSE_SK_EEEEEEEvEENS15_INSA_30SM90_TMA_LOAD_IM2COL_MULTICASTES1G_vEEEENS_8epilogue10collective18CollectiveEpilogueINS1L_23Sm100TmaWarpSpecializedILi4ELi2ELi16ELb1ELb0EEEJSM_NSB_IJNSW_ISH_SE_EENSW_ISK_SE_EEEEESN_NSB_IJlNSB_IJSE_llEEESY_EEESN_S1U_NS1L_6fusion15FusionCallbacksIS1P_NS1V_17LinearCombinationISN_fSN_fLNS_15FloatRoundStyleE2EEESM_S1S_JEEENSA_5SM1004TMEM4LOAD26SM100_TMEM_LOAD_16dp128b8xES16_NS17_INS18_ILi3ELi4ELi3EEES1B_NSW_INSB_IJNSC_ILi8EEESK_EEENSB_IJSK_SE_EEEEEEENSA_17SM75_U32x4_LDSM_NENSA_14SM90_TMA_STOREES2A_NSA_17SM90_U32x4_STSM_NENSA_39AutoVectorizingCopyWithAssumedAlignmentILi128EEEEEEvvEEEEvNT_6ParamsE --------------------------
	.section	.text._ZN7cutlass13device_kernelINS_4conv6kernel13ConvUniversalINS1_16ConvProblemShapeILNS1_8OperatorE2ELi2EEENS1_10collective14CollectiveConvINS1_47MainloopSm100TmaUmmaWarpSpecializedImplicitGemmILS5_2ELi8ELi2ELi1ELi2EN4cute5tupleIJNSA_1CILi2EEENSC_ILi1EEESE_EEEEENSB_IJNSC_ILi64EEENSB_IJNSC_ILi128EEEEEENSB_IJNSC_ILi32EEEEEEEEENS_10tfloat32_tESN_NSA_8TiledMMAINSA_8MMA_AtomIJNSA_17SM100_MMA_TF32_SSISN_SN_fLi64ELi128ELNSA_4UMMA5MajorE1ELSS_1ELNSR_7ScaleInE0ELST_0EEEEEENSA_6LayoutINSB_IJSE_SE_SE_EEENSB_IJNSC_ILi0EEESY_SY_EEEEENSB_IJNSA_10UnderscoreES11_S11_EEEEENS7_6detail27Sm100ImplicitGemmTileTraitsINSA_13SM90_TMA_LOADENSA_14ComposedLayoutINSA_7SwizzleILi2ELi5ELi2EEENSA_18smem_ptr_flag_bitsILi32EEENSW_INSB_IJSK_NSC_ILi4EEEEEENSB_IJSE_SK_EEEEEEEvEENS15_INSA_30SM90_TMA_LOAD_IM2COL_MULTICASTES1G_vEEEENS_8epilogue10collective18CollectiveEpilogueINS1L_23Sm100TmaWarpSpecializedILi4ELi2ELi16ELb1ELb0EEEJSM_NSB_IJNSW_ISH_SE_EENSW_ISK_SE_EEEEESN_NSB_IJlNSB_IJSE_llEEESY_EEESN_S1U_NS1L_6fusion15FusionCallbacksIS1P_NS1V_17LinearCombinationISN_fSN_fLNS_15FloatRoundStyleE2EEESM_S1S_JEEENSA_5SM1004TMEM4LOAD26SM100_TMEM_LOAD_16dp128b8xES16_NS17_INS18_ILi3ELi4ELi3EEES1B_NSW_INSB_IJNSC_ILi8EEESK_EEENSB_IJSK_SE_EEEEEEENSA_17SM75_U32x4_LDSM_NENSA_14SM90_TMA_STOREES2A_NSA_17SM90_U32x4_STSM_NENSA_39AutoVectorizingCopyWithAssumedAlignmentILi128EEEEEEvvEEEEvNT_6ParamsE,"ax",@progbits
	.align	128
.text._ZN7cutlass13device_kernelINS_4conv6kernel13ConvUniversalINS1_16ConvProblemShapeILNS1_8OperatorE2ELi2EEENS1_10collective14CollectiveConvINS1_47MainloopSm100TmaUmmaWarpSpecializedImplicitGemmILS5_2ELi8ELi2ELi1ELi2EN4cute5tupleIJNSA_1CILi2EEENSC_ILi1EEESE_EEEEENSB_IJNSC_ILi64EEENSB_IJNSC_ILi128EEEEEENSB_IJNSC_ILi32EEEEEEEEENS_10tfloat32_tESN_NSA_8TiledMMAINSA_8MMA_AtomIJNSA_17SM100_MMA_TF32_SSISN_SN_fLi64ELi128ELNSA_4UMMA5MajorE1ELSS_1ELNSR_7ScaleInE0ELST_0EEEEEENSA_6LayoutINSB_IJSE_SE_SE_EEENSB_IJNSC_ILi0EEESY_SY_EEEEENSB_IJNSA_10UnderscoreES11_S11_EEEEENS7_6detail27Sm100ImplicitGemmTileTraitsINSA_13SM90_TMA_LOADENSA_14ComposedLayoutINSA_7SwizzleILi2ELi5ELi2EEENSA_18smem_ptr_flag_bitsILi32EEENSW_INSB_IJSK_NSC_ILi4EEEEEENSB_IJSE_SK_EEEEEEEvEENS15_INSA_30SM90_TMA_LOAD_IM2COL_MULTICASTES1G_vEEEENS_8epilogue10collective18CollectiveEpilogueINS1L_23Sm100TmaWarpSpecializedILi4ELi2ELi16ELb1ELb0EEEJSM_NSB_IJNSW_ISH_SE_EENSW_ISK_SE_EEEEESN_NSB_IJlNSB_IJSE_llEEESY_EEESN_S1U_NS1L_6fusion15FusionCallbacksIS1P_NS1V_17LinearCombinationISN_fSN_fLNS_15FloatRoundStyleE2EEESM_S1S_JEEENSA_5SM1004TMEM4LOAD26SM100_TMEM_LOAD_16dp128b8xES16_NS17_INS18_ILi3ELi4ELi3EEES1B_NSW_INSB_IJNSC_ILi8EEESK_EEENSB_IJSK_SE_EEEEEEENSA_17SM75_U32x4_LDSM_NENSA_14SM90_TMA_STOREES2A_NSA_17SM90_U32x4_STSM_NENSA_39AutoVectorizingCopyWithAssumedAlignmentILi128EEEEEEvvEEEEvNT_6ParamsE:
        .type           _ZN7cutlass13device_kernelINS_4conv6kernel13ConvUniversalINS1_16ConvProblemShapeILNS1_8OperatorE2ELi2EEENS1_10collective14CollectiveConvINS1_47MainloopSm100TmaUmmaWarpSpecializedImplicitGemmILS5_2ELi8ELi2ELi1ELi2EN4cute5tupleIJNSA_1CILi2EEENSC_ILi1EEESE_EEEEENSB_IJNSC_ILi64EEENSB_IJNSC_ILi128EEEEEENSB_IJNSC_ILi32EEEEEEEEENS_10tfloat32_tESN_NSA_8TiledMMAINSA_8MMA_AtomIJNSA_17SM100_MMA_TF32_SSISN_SN_fLi64ELi128ELNSA_4UMMA5MajorE1ELSS_1ELNSR_7ScaleInE0ELST_0EEEEEENSA_6LayoutINSB_IJSE_SE_SE_EEENSB_IJNSC_ILi0EEESY_SY_EEEEENSB_IJNSA_10UnderscoreES11_S11_EEEEENS7_6detail27Sm100ImplicitGemmTileTraitsINSA_13SM90_TMA_LOADENSA_14ComposedLayoutINSA_7SwizzleILi2ELi5ELi2EEENSA_18smem_ptr_flag_bitsILi32EEENSW_INSB_IJSK_NSC_ILi4EEEEEENSB_IJSE_SK_EEEEEEEvEENS15_INSA_30SM90_TMA_LOAD_IM2COL_MULTICASTES1G_vEEEENS_8epilogue10collective18CollectiveEpilogueINS1L_23Sm100TmaWarpSpecializedILi4ELi2ELi16ELb1ELb0EEEJSM_NSB_IJNSW_ISH_SE_EENSW_ISK_SE_EEEEESN_NSB_IJlNSB_IJSE_llEEESY_EEESN_S1U_NS1L_6fusion15FusionCallbacksIS1P_NS1V_17LinearCombinationISN_fSN_fLNS_15FloatRoundStyleE2EEESM_S1S_JEEENSA_5SM1004TMEM4LOAD26SM100_TMEM_LOAD_16dp128b8xES16_NS17_INS18_ILi3ELi4ELi3EEES1B_NSW_INSB_IJNSC_ILi8EEESK_EEENSB_IJSK_SE_EEEEEEENSA_17SM75_U32x4_LDSM_NENSA_14SM90_TMA_STOREES2A_NSA_17SM90_U32x4_STSM_NENSA_39AutoVectorizingCopyWithAssumedAlignmentILi128EEEEEEvvEEEEvNT_6ParamsE,@function
        .size           _ZN7cutlass13device_kernelINS_4conv6kernel13ConvUniversalINS1_16ConvProblemShapeILNS1_8OperatorE2ELi2EEENS1_10collective14CollectiveConvINS1_47MainloopSm100TmaUmmaWarpSpecializedImplicitGemmILS5_2ELi8ELi2ELi1ELi2EN4cute5tupleIJNSA_1CILi2EEENSC_ILi1EEESE_EEEEENSB_IJNSC_ILi64EEENSB_IJNSC_ILi128EEEEEENSB_IJNSC_ILi32EEEEEEEEENS_10tfloat32_tESN_NSA_8TiledMMAINSA_8MMA_AtomIJNSA_17SM100_MMA_TF32_SSISN_SN_fLi64ELi128ELNSA_4UMMA5MajorE1ELSS_1ELNSR_7ScaleInE0ELST_0EEEEEENSA_6LayoutINSB_IJSE_SE_SE_EEENSB_IJNSC_ILi0EEESY_SY_EEEEENSB_IJNSA_10UnderscoreES11_S11_EEEEENS7_6detail27Sm100ImplicitGemmTileTraitsINSA_13SM90_TMA_LOADENSA_14ComposedLayoutINSA_7SwizzleILi2ELi5ELi2EEENSA_18smem_ptr_flag_bitsILi32EEENSW_INSB_IJSK_NSC_ILi4EEEEEENSB_IJSE_SK_EEEEEEEvEENS15_INSA_30SM90_TMA_LOAD_IM2COL_MULTICASTES1G_vEEEENS_8epilogue10collective18CollectiveEpilogueINS1L_23Sm100TmaWarpSpecializedILi4ELi2ELi16ELb1ELb0EEEJSM_NSB_IJNSW_ISH_SE_EENSW_ISK_SE_EEEEESN_NSB_IJlNSB_IJSE_llEEESY_EEESN_S1U_NS1L_6fusion15FusionCallbacksIS1P_NS1V_17LinearCombinationISN_fSN_fLNS_15FloatRoundStyleE2EEESM_S1S_JEEENSA_5SM1004TMEM4LOAD26SM100_TMEM_LOAD_16dp128b8xES16_NS17_INS18_ILi3ELi4ELi3EEES1B_NSW_INSB_IJNSC_ILi8EEESK_EEENSB_IJSK_SE_EEEEEEENSA_17SM75_U32x4_LDSM_NENSA_14SM90_TMA_STOREES2A_NSA_17SM90_U32x4_STSM_NENSA_39AutoVectorizingCopyWithAssumedAlignmentILi128EEEEEEvvEEEEvNT_6ParamsE,(.L_x_186 - _ZN7cutlass13device_kernelINS_4conv6kernel13ConvUniversalINS1_16ConvProblemShapeILNS1_8OperatorE2ELi2EEENS1_10collective14CollectiveConvINS1_47MainloopSm100TmaUmmaWarpSpecializedImplicitGemmILS5_2ELi8ELi2ELi1ELi2EN4cute5tupleIJNSA_1CILi2EEENSC_ILi1EEESE_EEEEENSB_IJNSC_ILi64EEENSB_IJNSC_ILi128EEEEEENSB_IJNSC_ILi32EEEEEEEEENS_10tfloat32_tESN_NSA_8TiledMMAINSA_8MMA_AtomIJNSA_17SM100_MMA_TF32_SSISN_SN_fLi64ELi128ELNSA_4UMMA5MajorE1ELSS_1ELNSR_7ScaleInE0ELST_0EEEEEENSA_6LayoutINSB_IJSE_SE_SE_EEENSB_IJNSC_ILi0EEESY_SY_EEEEENSB_IJNSA_10UnderscoreES11_S11_EEEEENS7_6detail27Sm100ImplicitGemmTileTraitsINSA_13SM90_TMA_LOADENSA_14ComposedLayoutINSA_7SwizzleILi2ELi5ELi2EEENSA_18smem_ptr_flag_bitsILi32EEENSW_INSB_IJSK_NSC_ILi4EEEEEENSB_IJSE_SK_EEEEEEEvEENS15_INSA_30SM90_TMA_LOAD_IM2COL_MULTICASTES1G_vEEEENS_8epilogue10collective18CollectiveEpilogueINS1L_23Sm100TmaWarpSpecializedILi4ELi2ELi16ELb1ELb0EEEJSM_NSB_IJNSW_ISH_SE_EENSW_ISK_SE_EEEEESN_NSB_IJlNSB_IJSE_llEEESY_EEESN_S1U_NS1L_6fusion15FusionCallbacksIS1P_NS1V_17LinearCombinationISN_fSN_fLNS_15FloatRoundStyleE2EEESM_S1S_JEEENSA_5SM1004TMEM4LOAD26SM100_TMEM_LOAD_16dp128b8xES16_NS17_INS18_ILi3ELi4ELi3EEES1B_NSW_INSB_IJNSC_ILi8EEESK_EEENSB_IJSK_SE_EEEEEEENSA_17SM75_U32x4_LDSM_NENSA_14SM90_TMA_STOREES2A_NSA_17SM90_U32x4_STSM_NENSA_39AutoVectorizingCopyWithAssumedAlignmentILi128EEEEEEvvEEEEvNT_6ParamsE)
        .other          _ZN7cutlass13device_kernelINS_4conv6kernel13ConvUniversalINS1_16ConvProblemShapeILNS1_8OperatorE2ELi2EEENS1_10collective14CollectiveConvINS1_47MainloopSm100TmaUmmaWarpSpecializedImplicitGemmILS5_2ELi8ELi2ELi1ELi2EN4cute5tupleIJNSA_1CILi2EEENSC_ILi1EEESE_EEEEENSB_IJNSC_ILi64EEENSB_IJNSC_ILi128EEEEEENSB_IJNSC_ILi32EEEEEEEEENS_10tfloat32_tESN_NSA_8TiledMMAINSA_8MMA_AtomIJNSA_17SM100_MMA_TF32_SSISN_SN_fLi64ELi128ELNSA_4UMMA5MajorE1ELSS_1ELNSR_7ScaleInE0ELST_0EEEEEENSA_6LayoutINSB_IJSE_SE_SE_EEENSB_IJNSC_ILi0EEESY_SY_EEEEENSB_IJNSA_10UnderscoreES11_S11_EEEEENS7_6detail27Sm100ImplicitGemmTileTraitsINSA_13SM90_TMA_LOADENSA_14ComposedLayoutINSA_7SwizzleILi2ELi5ELi2EEENSA_18smem_ptr_flag_bitsILi32EEENSW_INSB_IJSK_NSC_ILi4EEEEEENSB_IJSE_SK_EEEEEEEvEENS15_INSA_30SM90_TMA_LOAD_IM2COL_MULTICASTES1G_vEEEENS_8epilogue10collective18CollectiveEpilogueINS1L_23Sm100TmaWarpSpecializedILi4ELi2ELi16ELb1ELb0EEEJSM_NSB_IJNSW_ISH_SE_EENSW_ISK_SE_EEEEESN_NSB_IJlNSB_IJSE_llEEESY_EEESN_S1U_NS1L_6fusion15FusionCallbacksIS1P_NS1V_17LinearCombinationISN_fSN_fLNS_15FloatRoundStyleE2EEESM_S1S_JEEENSA_5SM1004TMEM4LOAD26SM100_TMEM_LOAD_16dp128b8xES16_NS17_INS18_ILi3ELi4ELi3EEES1B_NSW_INSB_IJNSC_ILi8EEESK_EEENSB_IJSK_SE_EEEEEEENSA_17SM75_U32x4_LDSM_NENSA_14SM90_TMA_STOREES2A_NSA_17SM90_U32x4_STSM_NENSA_39AutoVectorizingCopyWithAssumedAlignmentILi128EEEEEEvvEEEEvNT_6ParamsE,@"STO_CUDA_ENTRY STV_DEFAULT"
_ZN7cutlass13device_kernelINS_4conv6kernel13ConvUniversalINS1_16ConvProblemShapeILNS1_8OperatorE2ELi2EEENS1_10collective14CollectiveConvINS1_47MainloopSm100TmaUmmaWarpSpecializedImplicitGemmILS5_2ELi8ELi2ELi1ELi2EN4cute5tupleIJNSA_1CILi2EEENSC_ILi1EEESE_EEEEENSB_IJNSC_ILi64EEENSB_IJNSC_ILi128EEEEEENSB_IJNSC_ILi32EEEEEEEEENS_10tfloat32_tESN_NSA_8TiledMMAINSA_8MMA_AtomIJNSA_17SM100_MMA_TF32_SSISN_SN_fLi64ELi128ELNSA_4UMMA5MajorE1ELSS_1ELNSR_7ScaleInE0ELST_0EEEEEENSA_6LayoutINSB_IJSE_SE_SE_EEENSB_IJNSC_ILi0EEESY_SY_EEEEENSB_IJNSA_10UnderscoreES11_S11_EEEEENS7_6detail27Sm100ImplicitGemmTileTraitsINSA_13SM90_TMA_LOADENSA_14ComposedLayoutINSA_7SwizzleILi2ELi5ELi2EEENSA_18smem_ptr_flag_bitsILi32EEENSW_INSB_IJSK_NSC_ILi4EEEEEENSB_IJSE_SK_EEEEEEEvEENS15_INSA_30SM90_TMA_LOAD_IM2COL_MULTICASTES1G_vEEEENS_8epilogue10collective18CollectiveEpilogueINS1L_23Sm100TmaWarpSpecializedILi4ELi2ELi16ELb1ELb0EEEJSM_NSB_IJNSW_ISH_SE_EENSW_ISK_SE_EEEEESN_NSB_IJlNSB_IJSE_llEEESY_EEESN_S1U_NS1L_6fusion15FusionCallbacksIS1P_NS1V_17LinearCombinationISN_fSN_fLNS_15FloatRoundStyleE2EEESM_S1S_JEEENSA_5SM1004TMEM4LOAD26SM100_TMEM_LOAD_16dp128b8xES16_NS17_INS18_ILi3ELi4ELi3EEES1B_NSW_INSB_IJNSC_ILi8EEESK_EEENSB_IJSK_SE_EEEEEEENSA_17SM75_U32x4_LDSM_NENSA_14SM90_TMA_STOREES2A_NSA_17SM90_U32x4_STSM_NENSA_39AutoVectorizingCopyWithAssumedAlignmentILi128EEEEEEvvEEEEvNT_6ParamsE:
[----:B------:R-:W1:Y:S01]  /*0000*/  LDC R1, c[0x0][0x37c] ;  /* 0x0000df00ff017b82 */ /* 0x000e620000000800 */
[----:B------:R-:W2:Y:S01]  /*0010*/  S2R R77, SR_TID.X ;  /* 0x00000000004d7919 */ /* 0x000ea20000002100 */
[----:B------:R-:W3:Y:S01]  /*0020*/  LDCU.64 UR6, c[0x0][0x890] ;  /* 0x00011200ff0677ac */ /* 0x000ee20008000a00 */
[----:B-1----:R-:W-:Y:S01]  /*0030*/  VIADD R1, R1, 0xfffffff8 ;  /* 0xfffffff801017836 */ /* 0x002fe20000000000 */
[----:B------:R-:W-:Y:S02]  /*0040*/  PRMT R68, RZ, 0x7610, R68 ;  /* 0x00007610ff447816 */ /* 0x000fe40000000044 */
[----:B------:R-:W-:Y:S01]  /*0050*/  ELECT P6, URZ, PT ;  /* 0x0000000000ff782f */ /* 0x000fe200038c0000 */
[----:B------:R-:W1:Y:S01]  /*0060*/  LDCU.64 UR46, c[0x0][0x358] ;  /* 0x00006b00ff2e77ac */ /* 0x000e620008000a00 */
[----:B---3--:R-:W-:-:S04]  /*0070*/  UISETP.NE.U32.AND UP0, UPT, UR6, URZ, UPT ;  /* 0x000000ff0600728c */ /* 0x008fc8000bf05070 */
[----:B------:R-:W-:Y:S01]  /*0080*/  UISETP.NE.AND.EX UP0, UPT, UR7, URZ, UPT, UP0 ;  /* 0x000000ff0700728c */ /* 0x000fe2000bf05300 */
[----:B--2---:R-:W-:-:S05]  /*0090*/  SHF.R.U32.HI R78, RZ, 0x5, R77 ;  /* 0x00000005ff4e7819 */ /* 0x004fca000001164d */
[----:B------:R-:W2:Y:S02]  /*00a0*/  SHFL.IDX PT, R0, R78, RZ, 0x1f ;  /* 0x00001fff4e007589 */ /* 0x000ea400000e0000 */
[----:B--2---:R-:W-:Y:S01]  /*00b0*/  R2UR UR4, R0 ;  /* 0x00000000000472ca */ /* 0x004fe200000e0000 */
[----:B-1----:R-:W-:-:S14]  /*00c0*/  BRA.U UP0, `(.L_x_0) ;  /* 0x00000001002c7547 */ /* 0x002fdc000b800000 */
[----:B------:R-:W1:Y:S02]  /*00d0*/  LDCU.64 UR8, c[0x0][0x888] ;  /* 0x00011100ff0877ac */ /* 0x000e640008000a00 */
[----:B-1----:R-:W-:-:S04]  /*00e0*/  UISETP.NE.U32.AND UP0, UPT, UR8, URZ, UPT ;  /* 0x000000ff0800728c */ /* 0x002fc8000bf05070 */
[----:B------:R-:W-:-:S09]  /*00f0*/  UISETP.NE.AND.EX UP0, UPT, UR9, URZ, UPT, UP0 ;  /* 0x000000ff0900728c */ /* 0x000fd2000bf05300 */
[----:B------:R-:W-:Y:S05]  /*0100*/  BRA.U !UP0, `(.L_x_1) ;  /* 0x0000000108107547 */ /* 0x000fea000b800000 */
[----:B------:R-:W1:Y:S02]  /*0110*/  LDC.64 R2, c[0x0][0x888] ;  /* 0x00022200ff027b82 */ /* 0x000e640000000a00 */
[----:B-1----:R1:W5:Y:S01]  /*0120*/  LDG.E R35, desc[UR46][R2.64] ;  /* 0x0000002e02237981 */ /* 0x002362000c1e1900 */
[----:B------:R-:W-:Y:S01]  /*0130*/  HFMA2 R68, -RZ, RZ, 0, 5.9604644775390625e-08 ;  /* 0x00000001ff447431 */ /* 0x000fe200000001ff */
[----:B------:R-:W-:Y:S05]  /*0140*/  BRA `(.L_x_0) ;  /* 0x00000000000c7947 */ /* 0x000fea0003800000 */
.L_x_1:
[----:B------:R-:W1:Y:S01]  /*0150*/  LDCU UR5, c[0x0][0x880] ;  /* 0x00011000ff0577ac */ /* 0x000e620008000800 */
[----:B------:R-:W-:Y:S01]  /*0160*/  HFMA2 R68, -RZ, RZ, 0, 5.9604644775390625e-08 ;  /* 0x00000001ff447431 */ /* 0x000fe200000001ff */
[----:B-1----:R-:W-:Y:S02]  /*0170*/  MOV R35, UR5 ;  /* 0x0000000500237c02 */ /* 0x002fe40008000f00 */
.L_x_0:
[----:B------:R-:W2:Y:S02]  /*0180*/  LDCU.64 UR8, c[0x0][0x8b0] ;  /* 0x00011600ff0877ac */ /* 0x000ea40008000a00 */
[----:B--2---:R-:W-:-:S04]  /*0190*/  UISETP.NE.U32.AND UP0, UPT, UR8, URZ, UPT ;  /* 0x000000ff0800728c */ /* 0x004fc8000bf05070 */
[----:B------:R-:W-:-:S09]  /*01a0*/  UISETP.NE.AND.EX UP0, UPT, UR9, URZ, UPT, UP0 ;  /* 0x000000ff0900728c */ /* 0x000fd2000bf05300 */
[----:B------:R-:W-:Y:S05]  /*01b0*/  BRA.U UP0, `(.L_x_2) ;  /* 0x0000000100247547 */ /* 0x000fea000b800000 */
[----:B------:R-:W2:Y:S02]  /*01c0*/  LDCU.64 UR8, c[0x0][0x8a8] ;  /* 0x00011500ff0877ac */ /* 0x000ea40008000a00 */
[----:B--2---:R-:W-:-:S04]  /*01d0*/  UISETP.NE.U32.AND UP0, UPT, UR8, URZ, UPT ;  /* 0x000000ff0800728c */ /* 0x004fc8000bf05070 */
[----:B------:R-:W-:-:S09]  /*01e0*/  UISETP.NE.AND.EX UP0, UPT, UR9, URZ, UPT, UP0 ;  /* 0x000000ff0900728c */ /* 0x000fd2000bf05300 */
[----:B------:R-:W-:Y:S05]  /*01f0*/  BRA.U !UP0, `(.L_x_3) ;  /* 0x00000001080c7547 */ /* 0x000fea000b800000 */
[----:B-1----:R-:W1:Y:S02]  /*0200*/  LDC.64 R2, c[0x0][0x8a8] ;  /* 0x00022a00ff027b82 */ /* 0x002e640000000a00 */
[----:B-1----:R2:W5:Y:S01]  /*0210*/  LDG.E R33, desc[UR46][R2.64] ;  /* 0x0000002e02217981 */ /* 0x002562000c1e1900 */
[----:B------:R-:W-:Y:S05]  /*0220*/  BRA `(.L_x_2) ;  /* 0x0000000000087947 */ /* 0x000fea0003800000 */
.L_x_3:
[----:B------:R-:W2:Y:S02]  /*0230*/  LDCU UR5, c[0x0][0x8a0] ;  /* 0x00011400ff0577ac */ /* 0x000ea40008000800 */
[----:B--2---:R-:W-:Y:S02]  /*0240*/  MOV R33, UR5 ;  /* 0x0000000500217c02 */ /* 0x004fe40008000f00 */
.L_x_2:
[----:B------:R-:W-:Y:S01]  /*0250*/  IMAD.U32 R0, RZ, RZ, UR4 ;  /* 0x00000004ff007e24 */ /* 0x000fe2000f8e00ff */
[----:B------:R-:W-:Y:S04]  /*0260*/  BSSY.RECONVERGENT B0, `(.L_x_4) ;  /* 0x000000c000007945 */ /* 0x000fe80003800200 */
[C---:B------:R-:W-:Y:S02]  /*0270*/  ISETP.NE.OR P1, PT, R0.reuse, 0x1, !P6 ;  /* 0x000000010000780c */ /* 0x040fe40007725670 */
[----:B------:R-:W-:-:S11]  /*0280*/  ISETP.NE.OR P0, PT, R0, 0x3, !P6 ;  /* 0x000000030000780c */ /* 0x000fd60007705670 */
[----:B------:R-:W-:Y:S05]  /*0290*/  @P1 BRA `(.L_x_5) ;  /* 0x0000000000201947 */ /* 0x000fea0003800000 */
[----:B------:R-:W3:Y:S02]  /*02a0*/  LDCU.64 UR8, c[0x0][0x348] ;  /* 0x00006900ff0877ac */ /* 0x000ee40008000a00 */
[----:B---3--:R-:W-:Y:S02]  /*02b0*/  UIADD3 UR10, UP1, UPT, UR8, 0x80, URZ ;  /* 0x00000080080a7890 */ /* 0x008fe4000ff3e0ff */
[----:B------:R-:W-:Y:S02]  /*02c0*/  UIADD3 UR8, UP0, UPT, UR8, 0x180, URZ ;  /* 0x0000018008087890 */ /* 0x000fe4000ff1e0ff */
[----:B------:R-:W-:Y:S02]  /*02d0*/  UIADD3.X UR11, UPT, UPT, URZ, UR9, URZ, UP1, !UPT ;  /* 0x00000009ff0b7290 */ /* 0x000fe40008ffe4ff */
[----:B------:R-:W-:-:S07]  /*02e0*/  UIADD3.X UR9, UPT, UPT, URZ, UR9, URZ, UP0, !UPT ;  /* 0x00000009ff097290 */ /* 0x000fce00087fe4ff */
[----:B------:R3:W-:Y:S02]  /*02f0*/  UTMACCTL.PF [UR10] ;  /* 0x000000000a0079b9 */ /* 0x0007e40008040000 */
[----:B------:R3:W-:Y:S02]  /*0300*/  UTMACCTL.PF [UR8] ;  /* 0x00000000080079b9 */ /* 0x0007e40008040000 */
[----:B---3--:R-:W-:Y:S01]  /*0310*/  NOP ;  /* 0x0000000000007918 */ /* 0x008fe20000000000 */
.L_x_5:
[----:B------:R-:W-:Y:S05]  /*0320*/  BSYNC.RECONVERGENT B0 ;  /* 0x0000000000007941 */ /* 0x000fea0003800200 */
.L_x_4:
[----:B------:R-:W-:Y:S04]  /*0330*/  BSSY.RECONVERGENT B0, `(.L_x_6) ;  /* 0x000000a000007945 */ /* 0x000fe80003800200 */
        /* <DEDUP_REMOVED lines=9> */
.L_x_7:
[----:B------:R-:W-:Y:S05]  /*03d0*/  BSYNC.RECONVERGENT B0 ;  /* 0x0000000000007941 */ /* 0x000fea0003800200 */
.L_x_6:
[----:B------:R-:W3:Y:S01]  /*03e0*/  LDCU.64 UR8, c[0x0][0x888] ;  /* 0x00011100ff0877ac */ /* 0x000ee20008000a00 */
[----:B------:R-:W-:Y:S02]  /*03f0*/  UISETP.EQ.U32.AND UP1, UPT, UR6, URZ, UPT ;  /* 0x000000ff0600728c */ /* 0x000fe4000bf22070 */
[----:B------:R-:W-:Y:S02]  /*0400*/  UPLOP3.LUT UP6, UPT, UPT, UPT, UPT, 0x80, 0x8 ;  /* 0x000000000008789c */ /* 0x000fe40003fcf070 */
[----:B---3--:R-:W-:-:S04]  /*0410*/  UISETP.NE.U32.AND UP0, UPT, UR8, URZ, UPT ;  /* 0x000000ff0800728c */ /* 0x008fc8000bf05070 */
[----:B------:R-:W-:-:S04]  /*0420*/  UISETP.NE.AND.EX UP0, UPT, UR9, URZ, UPT, UP0 ;  /* 0x000000ff0900728c */ /* 0x000fc8000bf05300 */
[----:B------:R-:W-:-:S04]  /*0430*/  UISETP.EQ.OR.EX UP2, UPT, UR7, URZ, !UP0, UP1 ;  /* 0x000000ff0700728c */ /* 0x000fc8000c742710 */
[----:B------:R-:W-:-:S05]  /*0440*/  UP2UR UR49, UPR, URZ, 0x4 ;  /* 0x00000004ff317883 */ /* 0x000fca0008000000 */
[----:B------:R-:W-:Y:S07]  /*0450*/  BRA.U !UP2, `(.L_x_8) ;  /* 0x000000010a207547 */ /* 0x000fee000b800000 */
[----:B------:R-:W-:Y:S01]  /*0460*/  UISETP.NE.U32.AND UP2, UPT, UR6, URZ, UPT ;  /* 0x000000ff0600728c */ /* 0x000fe2000bf45070 */
[----:B-----5:R-:W-:Y:S01]  /*0470*/  FSETP.NEU.AND P0, PT, R35, RZ, PT ;  /* 0x000000ff2300720b */ /* 0x020fe20003f0d000 */
[----:B------:R-:W-:Y:S02]  /*0480*/  USEL UR5, URZ, 0xffffffff, UP0 ;  /* 0xffffffffff057887 */ /* 0x000fe40008000000 */
[----:B------:R-:W-:-:S10]  /*0490*/  UISETP.NE.AND.EX UP2, UPT, UR7, URZ, UPT, UP2 ;  /* 0x000000ff0700728c */ /* 0x000fd4000bf45320 */
[----:B------:R-:W-:Y:S01]  /*04a0*/  VOTEU.ANY UP1, P0 ;  /* 0x0000000000ff7886 */ /* 0x000fe20000020100 */
[----:B------:R-:W-:-:S04]  /*04b0*/  @!UP2 USEL UR5, URZ, 0xffffffff, UP1 ;  /* 0xffffffffff05a887 */ /* 0x000fc80008800000 */
[----:B------:R-:W-:-:S04]  /*04c0*/  ULOP3.LUT UR5, UR5, 0x1, URZ, 0xc0, !UPT ;  /* 0x0000000105057892 */ /* 0x000fc8000f8ec0ff */
[----:B------:R-:W-:-:S11]  /*04d0*/  UISETP.NE.U32.AND UP6, UPT, UR5, 0x1, UPT ;  /* 0x000000010500788c */ /* 0x000fd6000bfc5070 */
.L_x_8:
[----:B-12---:R-:W1:Y:S02]  /*04e0*/  SHFL.IDX PT, R2, R78, RZ, 0x1f ;  /* 0x00001fff4e027589 */ /* 0x006e6400000e0000 */
[----:B-1----:R-:W-:-:S13]  /*04f0*/  ISETP.NE.AND P0, PT, R2, RZ, PT ;  /* 0x000000ff0200720c */ /* 0x002fda0003f05270 */
[----:B------:R-:W-:Y:S05]  /*0500*/  @P0 BRA `(.L_x_9) ;  /* 0x0000000000840947 */ /* 0x000fea0003800000 */
[----:B------:R-:W-:Y:S01]  /*0510*/  ELECT P0, URZ, PT ;  /* 0x0000000000ff782f */ /* 0x000fe20003800000 */
[----:B------:R-:W-:-:S12]  /*0520*/  BSSY.RECONVERGENT B0, `(.L_x_9) ;  /* 0x000001f000007945 */ /* 0x000fd80003800200 */
[----:B------:R-:W-:Y:S05]  /*0530*/  @!P0 BRA `(.L_x_10) ;  /* 0x0000000000748947 */ /* 0x000fea0003800000 */
[----:B------:R-:W1:Y:S01]  /*0540*/  S2UR UR7, SR_CgaCtaId ;  /* 0x00000000000779c3 */ /* 0x000e620000008800 */
[----:B------:R-:W-:Y:S01]  /*0550*/  UMOV UR8, 0x400 ;  /* 0x0000040000087882 */ /* 0x000fe20000000000 */
[----:B------:R-:W-:Y:S01]  /*0560*/  UMOV UR6, 0x1 ;  /* 0x0000000100067882 */ /* 0x000fe20000000000 */
[----:B------:R-:W-:Y:S02]  /*0570*/  UMOV UR5, 0x2 ;  /* 0x0000000200057882 */ /* 0x000fe40000000000 */
[----:B------:R-:W-:-:S04]  /*0580*/  UIADD3 UR10, UPT, UPT, -UR5, 0x100000, URZ ;  /* 0x00100000050a7890 */ /* 0x000fc8000fffe1ff */
[----:B------:R-:W-:Y:S02]  /*0590*/  USHF.L.U32 UR11, UR10, 0xb, URZ ;  /* 0x0000000b0a0b7899 */ /* 0x000fe400080006ff */
[----:B------:R-:W-:Y:S02]  /*05a0*/  USHF.L.U32 UR10, UR10, 0x1, URZ ;  /* 0x000000010a0a7899 */ /* 0x000fe400080006ff */
[----:B-1----:R-:W-:Y:S02]  /*05b0*/  ULEA UR7, UR7, UR8, 0x18 ;  /* 0x0000000807077291 */ /* 0x002fe4000f8ec0ff */
[----:B------:R-:W-:-:S04]  /*05c0*/  UIADD3 UR8, UPT, UPT, -UR6, 0x100000, URZ ;  /* 0x0010000006087890 */ /* 0x000fc8000fffe1ff */
[----:B------:R-:W-:Y:S02]  /*05d0*/  USHF.L.U32 UR9, UR8, 0xb, URZ ;  /* 0x0000000b08097899 */ /* 0x000fe400080006ff */
[----:B------:R-:W-:Y:S01]  /*05e0*/  USHF.L.U32 UR8, UR8, 0x1, URZ ;  /* 0x0000000108087899 */ /* 0x000fe200080006ff */
[----:B------:R-:W1:Y:S11]  /*05f0*/  FENCE.VIEW.ASYNC.S ;  /* 0x00000000000073c6 */ /* 0x000e760000000000 */
[----:B-1----:R1:W2:Y:S01]  /*0600*/  SYNCS.EXCH.64 URZ, [UR7], UR8 ;  /* 0x0000000807ff75b2 */ /* 0x0022a20008000100 */
[----:B------:R1:W3:Y:S01]  /*0610*/  SYNCS.EXCH.64 URZ, [UR7+0x40], UR10 ;  /* 0x0000400a07ff75b2 */ /* 0x0002e20008000100 */
[----:B------:R1:W4:Y:S01]  /*0620*/  SYNCS.EXCH.64 URZ, [UR7+0x8], UR8 ;  /* 0x0000080807ff75b2 */ /* 0x0003220008000100 */
[----:B------:R1:W1:Y:S01]  /*0630*/  SYNCS.EXCH.64 URZ, [UR7+0x48], UR10 ;  /* 0x0000480a07ff75b2 */ /* 0x0002620008000100 */
        /* <DEDUP_REMOVED lines=12> */
[----:B------:R-:W-:Y:S01]  /*0700*/  NOP ;  /* 0x0000000000007918 */ /* 0x000fe20000000000 */
.L_x_10:
[----:B-1----:R-:W-:Y:S05]  /*0710*/  BSYNC.RECONVERGENT B0 ;  /* 0x0000000000007941 */ /* 0x002fea0003800200 */
.L_x_9:
[----:B------:R-:W1:Y:S01]  /*0720*/  SHFL.IDX PT, R2, R78, RZ, 0x1f ;  /* 0x00001fff4e027589 */ /* 0x000e6200000e0000 */
[----:B------:R-:W-:Y:S01]  /*0730*/  NOP ;  /* 0x0000000000007918 */ /* 0x000fe20000000000 */
[----:B-1----:R-:W-:-:S13]  /*0740*/  ISETP.NE.AND P0, PT, R2, 0x1, PT ;  /* 0x000000010200780c */ /* 0x002fda0003f05270 */
[----:B------:R-:W-:Y:S05]  /*0750*/  @P0 BRA `(.L_x_11) ;  /* 0x0000000000580947 */ /* 0x000fea0003800000 */
[----:B------:R-:W1:Y:S01]  /*0760*/  S2UR UR7, SR_CgaCtaId ;  /* 0x00000000000779c3 */ /* 0x000e620000008800 */
[----:B------:R-:W-:Y:S01]  /*0770*/  UMOV UR8, 0x400 ;  /* 0x0000040000087882 */ /* 0x000fe20000000000 */
[----:B------:R-:W-:Y:S01]  /*0780*/  UMOV UR6, 0x20 ;  /* 0x0000002000067882 */ /* 0x000fe20000000000 */
[----:B------:R-:W-:Y:S01]  /*0790*/  UMOV UR5, 0x80 ;  /* 0x0000008000057882 */ /* 0x000fe20000000000 */
[----:B------:R-:W-:Y:S01]  /*07a0*/  ELECT P0, URZ, PT ;  /* 0x0000000000ff782f */ /* 0x000fe20003800000 */
        /* <DEDUP_REMOVED lines=8> */
[----:B-1----:R1:W1:Y:S01]  /*0830*/  SYNCS.EXCH.64 URZ, [UR7+0x80], UR8 ;  /* 0x0000800807ff75b2 */ /* 0x0022620008000100 */
        /* <DEDUP_REMOVED lines=8> */
.L_x_11:
[----:B------:R-:W2:Y:S01]  /*08c0*/  SHFL.IDX PT, R2, R78, RZ, 0x1f ;  /* 0x00001fff4e027589 */ /* 0x000ea200000e0000 */
[----:B------:R-:W-:Y:S01]  /*08d0*/  NOP ;  /* 0x0000000000007918 */ /* 0x000fe20000000000 */
[----:B--2---:R-:W-:-:S13]  /*08e0*/  ISETP.NE.AND P0, PT, R2, 0x3, PT ;  /* 0x000000030200780c */ /* 0x004fda0003f05270 */
[----:B------:R-:W-:Y:S05]  /*08f0*/  @P0 BRA `(.L_x_12) ;  /* 0x0000000000300947 */ /* 0x000fea0003800000 */
[----:B------:R-:W2:Y:S01]  /*0900*/  S2UR UR6, SR_CgaCtaId ;  /* 0x00000000000679c3 */ /* 0x000ea20000008800 */
[----:B-1----:R-:W-:Y:S01]  /*0910*/  UMOV UR7, 0x400 ;  /* 0x0000040000077882 */ /* 0x002fe20000000000 */
[----:B------:R-:W-:Y:S01]  /*0920*/  UMOV UR5, 0x20 ;  /* 0x0000002000057882 */ /* 0x000fe20000000000 */
[----:B------:R-:W-:Y:S01]  /*0930*/  ELECT P0, URZ, PT ;  /* 0x0000000000ff782f */ /* 0x000fe20003800000 */
[----:B------:R-:W-:-:S04]  /*0940*/  UIADD3 UR8, UPT, UPT, -UR5, 0x100000, URZ ;  /* 0x0010000005087890 */ /* 0x000fc8000fffe1ff */
[----:B------:R-:W-:Y:S02]  /*0950*/  USHF.L.U32 UR9, UR8, 0xb, URZ ;  /* 0x0000000b08097899 */ /* 0x000fe400080006ff */
[----:B------:R-:W-:Y:S02]  /*0960*/  USHF.L.U32 UR8, UR8, 0x1, URZ ;  /* 0x0000000108087899 */ /* 0x000fe400080006ff */
[----:B--2---:R-:W-:Y:S01]  /*0970*/  ULEA UR6, UR6, UR7, 0x18 ;  /* 0x0000000706067291 */ /* 0x004fe2000f8ec0ff */
[----:B------:R-:W1:Y:S11]  /*0980*/  FENCE.VIEW.ASYNC.S ;  /* 0x00000000000073c6 */ /* 0x000e760000000000 */
[----:B-1----:R2:W1:Y:S01]  /*0990*/  SYNCS.EXCH.64 URZ, [UR6+0xc0], UR8 ;  /* 0x0000c00806ff75b2 */ /* 0x0024620008000100 */
[----:B------:R2:W1:Y:S02]  /*09a0*/  SYNCS.EXCH.64 URZ, [UR6+0xc8], UR8 ;  /* 0x0000c80806ff75b2 */ /* 0x0004640008000100 */
[----:B--2---:R-:W-:Y:S01]  /*09b0*/  NOP ;  /* 0x0000000000007918 */ /* 0x004fe20000000000 */
.L_x_12:
[----:B------:R-:W2:Y:S01]  /*09c0*/  SHFL.IDX PT, R2, R78, RZ, 0x1f ;  /* 0x00001fff4e027589 */ /* 0x000ea200000e0000 */
[----:B------:R-:W-:Y:S01]  /*09d0*/  NOP ;  /* 0x0000000000007918 */ /* 0x000fe20000000000 */
[----:B--2---:R-:W-:-:S13]  /*09e0*/  ISETP.NE.AND P0, PT, R2, 0x4, PT ;  /* 0x000000040200780c */ /* 0x004fda0003f05270 */
[----:B------:R-:W-:Y:S05]  /*09f0*/  @P0 BRA `(.L_x_13) ;  /* 0x0000000000440947 */ /* 0x000fea0003800000 */
[----:B------:R-:W2:Y:S01]  /*0a00*/  S2UR UR6, SR_CgaCtaId ;  /* 0x00000000000679c3 */ /* 0x000ea20000008800 */
[----:B-1----:R-:W-:Y:S01]  /*0a10*/  UMOV UR8, 0x1e0 ;  /* 0x000001e000087882 */ /* 0x002fe20000000000 */
[----:B------:R-:W-:Y:S01]  /*0a20*/  UMOV UR7, 0x400 ;  /* 0x0000040000077882 */ /* 0x000fe20000000000 */
[----:B------:R-:W-:Y:S01]  /*0a30*/  USEL UR8, UR8, 0x1a0, UP6 ;  /* 0x000001a008087887 */ /* 0x000fe2000b000000 */
[----:B------:R-:W-:Y:S01]  /*0a40*/  UMOV UR5, 0x1 ;  /* 0x0000000100057882 */ /* 0x000fe20000000000 */
[----:B------:R-:W-:Y:S01]  /*0a50*/  ELECT P0, URZ, PT ;  /* 0x0000000000ff782f */ /* 0x000fe20003800000 */
[----:B------:R-:W-:-:S04]  /*0a60*/  UIADD3 UR10, UPT, UPT, -UR5, 0x100000, URZ ;  /* 0x00100000050a7890 */ /* 0x000fc8000fffe1ff */
[----:B------:R-:W-:Y:S02]  /*0a70*/  USHF.L.U32 UR11, UR10, 0xb, URZ ;  /* 0x0000000b0a0b7899 */ /* 0x000fe400080006ff */
[----:B------:R-:W-:Y:S02]  /*0a80*/  USHF.L.U32 UR10, UR10, 0x1, URZ ;  /* 0x000000010a0a7899 */ /* 0x000fe400080006ff */
        /* <DEDUP_REMOVED lines=8> */
.L_x_13:
[----:B------:R-:W2:Y:S01]  /*0b10*/  SHFL.IDX PT, R2, R78, RZ, 0x1f ;  /* 0x00001fff4e027589 */ /* 0x000ea200000e0000 */
[----:B------:R-:W1:Y:S01]  /*0b20*/  S2UR UR48, SR_CgaCtaId ;  /* 0x00000000003079c3 */ /* 0x000e620000008800 */
[----:B------:R-:W-:Y:S01]  /*0b30*/  NOP ;  /* 0x0000000000007918 */ /* 0x000fe20000000000 */
[----:B--2---:R-:W-:-:S13]  /*0b40*/  ISETP.NE.AND P0, PT, R2, 0x5, PT ;  /* 0x000000050200780c */ /* 0x004fda0003f05270 */
[----:B-1----:R-:W-:Y:S05]  /*0b50*/  @P0 BRA `(.L_x_14) ;  /* 0x0000000000440947 */ /* 0x002fea0003800000 */
[----:B------:R-:W-:Y:S01]  /*0b60*/  UMOV UR7, 0x400 ;  /* 0x0000040000077882 */ /* 0x000fe20000000000 */
[----:B------:R-:W-:Y:S01]  /*0b70*/  UMOV UR6, 0x1 ;  /* 0x0000000100067882 */ /* 0x000fe20000000000 */
[----:B------:R-:W-:Y:S01]  /*0b80*/  UMOV UR5, 0x80 ;  /* 0x0000008000057882 */ /* 0x000fe20000000000 */
[----:B------:R-:W-:Y:S02]  /*0b90*/  ULEA UR7, UR48, UR7, 0x18 ;  /* 0x0000000730077291 */ /* 0x000fe4000f8ec0ff */
[----:B------:R-:W-:-:S04]  /*0ba0*/  UIADD3 UR8, UPT, UPT, -UR6, 0x100000, URZ ;  /* 0x0010000006087890 */ /* 0x000fc8000fffe1ff */
[----:B------:R-:W-:Y:S02]  /*0bb0*/  USHF.L.U32 UR9, UR8, 0xb, URZ ;  /* 0x0000000b08097899 */ /* 0x000fe400080006ff */
[----:B------:R-:W-:Y:S02]  /*0bc0*/  USHF.L.U32 UR8, UR8, 0x1, URZ ;  /* 0x0000000108087899 */ /* 0x000fe400080006ff */
[----:B------:R-:W-:-:S04]  /*0bd0*/  UIADD3 UR10, UPT, UPT, -UR5, 0x100000, URZ ;  /* 0x00100000050a7890 */ /* 0x000fc8000fffe1ff */
[----:B------:R-:W-:Y:S02]  /*0be0*/  USHF.L.U32 UR11, UR10, 0xb, URZ ;  /* 0x0000000b0a0b7899 */ /* 0x000fe400080006ff */
[----:B------:R-:W-:Y:S01]  /*0bf0*/  USHF.L.U32 UR10, UR10, 0x1, URZ ;  /* 0x000000010a0a7899 */ /* 0x000fe200080006ff */
[----:B------:R-:W-:Y:S01]  /*0c00*/  ELECT P0, URZ, PT ;  /* 0x0000000000ff782f */ /* 0x000fe20003800000 */
[----:B------:R-:W1:Y:S02]  /*0c10*/  FENCE.VIEW.ASYNC.S ;  /* 0x00000000000073c6 */ /* 0x000e640000000000 */
[----:B-1----:R1:W2:Y:S08]  /*0c20*/  SYNCS.EXCH.64 URZ, [UR7+0xe0], UR8 ;  /* 0x0000e00807ff75b2 */ /* 0x0022b00008000100 */
[----:B------:R1:W1:Y:S01]  /*0c30*/  SYNCS.EXCH.64 URZ, [UR7+0xf0], UR10 ;  /* 0x0000f00a07ff75b2 */ /* 0x0002620008000100 */
[----:B------:R1:W1:Y:S01]  /*0c40*/  SYNCS.EXCH.64 URZ, [UR7+0xe8], UR8 ;  /* 0x0000e80807ff75b2 */ /* 0x0002620008000100 */
[----:B------:R1:W1:Y:S01]  /*0c50*/  SYNCS.EXCH.64 URZ, [UR7+0xf8], UR10 ;  /* 0x0000f80a07ff75b2 */ /* 0x0002620008000100 */
[----:B------:R-:W-:Y:S01]  /*0c60*/  NOP ;  /* 0x0000000000007918 */ /* 0x000fe20000000000 */
.L_x_14:
[----:B------:R-:W3:Y:S01]  /*0c70*/  LDCU UR5, c[0x0][0x36c] ;  /* 0x00006d80ff0577ac */ /* 0x000ee20008000800 */
[----:B------:R-:W-:Y:S01]  /*0c80*/  ISETP.NE.OR P6, PT, R0, 0x2, !P6 ;  /* 0x000000020000780c */ /* 0x000fe200077c5670 */
[----:B------:R-:W-:Y:S01]  /*0c90*/  NOP ;  /* 0x0000000000007918 */ /* 0x000fe20000000000 */
[----:B------:R-:W-:Y:S01]  /*0ca0*/  LOP3.LUT R8, R77, 0x1f, RZ, 0xc0, !PT ;  /* 0x0000001f4d087812 */ /* 0x000fe200078ec0ff */
[----:B------:R-:W-:Y:S02]  /*0cb0*/  UISETP.NE.AND UP5, UPT, UR4, 0x2, UPT ;  /* 0x000000020400788c */ /* 0x000fe4000bfa5270 */
[----:B------:R-:W-:Y:S02]  /*0cc0*/  UISETP.NE.AND UP4, UPT, UR4, URZ, UPT ;  /* 0x000000ff0400728c */ /* 0x000fe4000bf85270 */
[----:B---3--:R-:W-:-:S09]  /*0cd0*/  UISETP.EQ.U32.AND UP1, UPT, UR5, 0x1, UPT ;  /* 0x000000010500788c */ /* 0x008fd2000bf22070 */
[----:B------:R-:W-:Y:S05]  /*0ce0*/  BRA.U !UP1, `(.L_x_15) ;  /* 0x0000000109087547 */ /* 0x000fea000b800000 */
[----:B-12-4-:R-:W-:Y:S01]  /*0cf0*/  UCGABAR_ARV ;  /* 0x00000000000079c7 */ /* 0x016fe20008000000 */
[----:B------:R-:W-:Y:S05]  /*0d00*/  BRA `(.L_x_16) ;  /* 0x0000000000047947 */ /* 0x000fea0003800000 */
.L_x_15:
[----:B-12-4-:R-:W-:Y:S01]  /*0d10*/  NOP ;  /* 0x0000000000007918 */ /* 0x016fe20000000000 */
.L_x_16:
[----:B------:R-:W1:Y:S01]  /*0d20*/  S2R R14, SR_CTAID.Y ;  /* 0x00000000000e7919 */ /* 0x000e620000002600 */
[----:B------:R-:W2:Y:S01]  /*0d30*/  S2UR UR6, SR_CTAID.X ;  /* 0x00000000000679c3 */ /* 0x000ea20000002500 */
[----:B------:R-:W-:-:S05]  /*0d40*/  CS2R.32 R67, SR_CgaSize ;  /* 0x0000000000437805 */ /* 0x000fca0000008a00 */
[----:B------:R-:W-:-:S05]  /*0d50*/  IMAD R67, R67, -0xa0, RZ ;  /* 0xffffff6043437824 */ /* 0x000fca00078e02ff */
[----:B------:R-:W-:-:S14]  /*0d60*/  R2UR UR5, R67 ;  /* 0x00000000430572ca */ /* 0x000fdc00000e0000 */
[----:B------:R-:W3:Y:S01]  /*0d70*/  LDCU UR5, c[0x0][UR5+0x2b4] ;  /* 0x00005680050577ac */ /* 0x000ee20008000800 */
[----:B------:R-:W-:-:S05]  /*0d80*/  CS2R.32 R67, SR_CgaSize ;  /* 0x0000000000437805 */ /* 0x000fca0000008a00 */
[----:B------:R-:W-:-:S05]  /*0d90*/  IMAD R67, R67, -0xa0, RZ ;  /* 0xffffff6043437824 */ /* 0x000fca00078e02ff */
[----:B------:R-:W-:-:S14]  /*0da0*/  R2UR UR7, R67 ;  /* 0x00000000430772ca */ /* 0x000fdc00000e0000 */
[----:B------:R-:W4:Y:S01]  /*0db0*/  LDCU UR7, c[0x0][UR7+0x2b0] ;  /* 0x00005600070777ac */ /* 0x000f220008000800 */
[----:B------:R-:W-:-:S05]  /*0dc0*/  CS2R.32 R0, SR_CgaSize ;  /* 0x0000000000007805 */ /* 0x000fca0000008a00 */
[----:B------:R-:W-:-:S06]  /*0dd0*/  IMAD R0, R0, -0xa0, RZ ;  /* 0xffffff6000007824 */ /* 0x000fcc00078e02ff */
[----:B------:R-:W3:Y:S01]  /*0de0*/  LDC R0, c[0x0][R0+0x2a4] ;  /* 0x0000a90000007b82 */ /* 0x000ee20000000800 */
[----:B------:R-:W-:Y:S02]  /*0df0*/  USHF.L.U32 UR60, UR48, 0x9, URZ ;  /* 0x00000009303c7899 */ /* 0x000fe400080006ff */
[----:B------:R-:W-:Y:S02]  /*0e00*/  UISETP.NE.AND UP2, UPT, UR4, 0x2, UPT ;  /* 0x000000020400788c */ /* 0x000fe4000bf45270 */
[----:B------:R-:W-:-:S03]  /*0e10*/  ULOP3.LUT UR60, UR60, 0x200, URZ, 0xc0, !UPT ;  /* 0x000002003c3c7892 */ /* 0x000fc6000f8ec0ff */
[----:B------:R-:W3:Y:S01]  /*0e20*/  LDC R11, c[0x0][0xb24] ;  /* 0x0002c900ff0b7b82 */ /* 0x000ee20000000800 */
[----:B--2---:R-:W-:Y:S02]  /*0e30*/  I2FP.F32.U32 R67, UR6 ;  /* 0x0000000600437c45 */ /* 0x004fe40008201000 */
[----:B------:R-:W-:-:S05]  /*0e40*/  CS2R.32 R2, SR_CgaSize ;  /* 0x0000000000027805 */ /* 0x000fca0000008a00 */
[----:B------:R-:W-:-:S06]  /*0e50*/  IMAD R2, R2, -0xa0, RZ ;  /* 0xffffff6002027824 */ /* 0x000fcc00078e02ff */
[----:B------:R-:W2:Y:S01]  /*0e60*/  LDC R2, c[0x0][R2+0x2a0] ;  /* 0x0000a80002027b82 */ /* 0x000ea20000000800 */
[----:B------:R-:W-:Y:S01]  /*0e70*/  MOV R15, UR6 ;  /* 0x00000006000f7c02 */ /* 0x000fe20008000f00 */
[----:B----4-:R-:W-:Y:S01]  /*0e80*/  FMUL R67, R67, UR7 ;  /* 0x0000000743437c20 */ /* 0x010fe20008400000 */
[----:B------:R-:W-:Y:S01]  /*0e90*/  USHF.L.U32 UR7, UR48, 0x4, URZ ;  /* 0x0000000430077899 */ /* 0x000fe200080006ff */
[----:B-1----:R-:W-:-:S04]  /*0ea0*/  I2FP.F32.U32 R66, R14 ;  /* 0x0000000e00427245 */ /* 0x002fc80000201000 */
[----:B------:R-:W1:Y:S01]  /*0eb0*/  S2UR UR45, SR_CTAID.Z ;  /* 0x00000000002d79c3 */ /* 0x000e620000002700 */
[----:B------:R-:W-:Y:S01]  /*0ec0*/  ULOP3.LUT UR7, UR7, 0x10, URZ, 0xc0, !UPT ;  /* 0x0000001007077892 */ /* 0x000fe2000f8ec0ff */
[----:B------:R-:W4:Y:S01]  /*0ed0*/  F2I.U32.TRUNC.NTZ R67, R67 ;  /* 0x0000004300437305 */ /* 0x000f22000020f000 */
[----:B---3--:R-:W-:Y:S01]  /*0ee0*/  FMUL R66, R66, UR5 ;  /* 0x0000000542427c20 */ /* 0x008fe20008400000 */
[----:B------:R-:W3:Y:S01]  /*0ef0*/  LDCU UR5, c[0x0][0xb30] ;  /* 0x00016600ff0577ac */ /* 0x000ee20008000800 */
[----:B------:R-:W-:-:S03]  /*0f00*/  ISETP.GE.AND P0, PT, R11, 0x1, PT ;  /* 0x000000010b00780c */ /* 0x000fc60003f06270 */
[----:B------:R-:W1:Y:S02]  /*0f10*/  LDC R26, c[0x0][0xb24] ;  /* 0x0002c900ff1a7b82 */ /* 0x000e640000000800 */
[----:B------:R-:W3:Y:S01]  /*0f20*/  F2I.U32.TRUNC.NTZ R66, R66 ;  /* 0x0000004200427305 */ /* 0x000ee2000020f000 */
[----:B----4-:R-:W-:-:S05]  /*0f30*/  IADD3 R67, PT, PT, -R67, RZ, RZ ;  /* 0x000000ff43437210 */ /* 0x010fca0007ffe1ff */
[----:B--2---:R-:W-:Y:S01]  /*0f40*/  IMAD R67, R2, R67, UR6 ;  /* 0x0000000602437e24 */ /* 0x004fe2000f8e0243 */
[----:B---3--:R-:W-:-:S05]  /*0f50*/  IADD3 R66, PT, PT, -R66, RZ, RZ ;  /* 0x000000ff42427210 */ /* 0x008fca0007ffe1ff */
[----:B------:R-:W-:Y:S01]  /*0f60*/  IMAD R66, R0, R66, R14 ;  /* 0x0000004200427224 */ /* 0x000fe200078e020e */
[----:B------:R-:W-:Y:S01]  /*0f70*/  PRMT R0, RZ, 0x7610, R0 ;  /* 0x00007610ff007816 */ /* 0x000fe20000000000 */
[----:B------:R-:W-:Y:S06]  /*0f80*/  BRA.U UP4, `(.L_x_17) ;  /* 0x0000000104207547 */ /* 0x000fec000b800000 */
[C---:B------:R-:W-:Y:S02]  /*0f90*/  ISETP.NE.AND P3, PT, R66.reuse, RZ, PT ;  /* 0x000000ff4200720c */ /* 0x040fe40003f65270 */
[----:B------:R-:W-:Y:S02]  /*0fa0*/  ISETP.NE.AND P1, PT, R66, RZ, PT ;  /* 0x000000ff4200720c */ /* 0x000fe40003f25270 */
[C---:B------:R-:W-:Y:S02]  /*0fb0*/  ISETP.NE.AND P2, PT, R67.reuse, 0x1, PT ;  /* 0x000000014300780c */ /* 0x040fe40003f45270 */
[----:B------:R-:W-:Y:S02]  /*0fc0*/  SEL R0, RZ, 0x2, P3 ;  /* 0x00000002ff007807 */ /* 0x000fe40001800000 */
[----:B------:R-:W-:Y:S02]  /*0fd0*/  ISETP.EQ.OR P1, PT, R67, RZ, !P1 ;  /* 0x000000ff4300720c */ /* 0x000fe40004f22670 */
[----:B------:R-:W-:-:S02]  /*0fe0*/  SEL R0, R0, 0x2, P2 ;  /* 0x0000000200007807 */ /* 0x000fc40001000000 */
[----:B------:R-:W-:-:S05]  /*0ff0*/  SEL R2, RZ, 0x1, !P1 ;  /* 0x00000001ff027807 */ /* 0x000fca0004800000 */
[----:B------:R-:W-:Y:S02]  /*1000*/  IMAD.IADD R0, R2, 0x1, R0 ;  /* 0x0000000102007824 */ /* 0x000fe400078e0200 */
.L_x_17:
[----:B------:R-:W-:Y:S05]  /*1010*/  @!P0 BRA `(.L_x_18) ;  /* 0x0000000000b88947 */ /* 0x000fea0003800000 */
[----:B------:R-:W2:Y:S01]  /*1020*/  LDC.64 R4, c[0x0][0xb18] ;  /* 0x0002c600ff047b82 */ /* 0x000ea20000000a00 */
[----:B------:R-:W-:-:S07]  /*1030*/  ISETP.NE.AND P0, PT, R11, 0x1, PT ;  /* 0x000000010b00780c */ /* 0x000fce0003f05270 */
[----:B------:R-:W3:Y:S08]  /*1040*/  LDC R10, c[0x0][0xb0c] ;  /* 0x0002c300ff0a7b82 */ /* 0x000ef00000000800 */
[----:B------:R-:W4:Y:S08]  /*1050*/  LDC R13, c[0x0][0x370] ;  /* 0x0000dc00ff0d7b82 */ /* 0x000f300000000800 */
[----:B------:R-:W1:Y:S01]  /*1060*/  LDC R12, c[0x0][0x374] ;  /* 0x0000dd00ff0c7b82 */ /* 0x000e620000000800 */
[----:B--2---:R-:W-:-:S07]  /*1070*/  ISETP.NE.AND P1, PT, R4, 0x1, PT ;  /* 0x000000010400780c */ /* 0x004fce0003f25270 */
[----:B------:R-:W4:Y:S01]  /*1080*/  LDC.64 R6, c[0x0][0xb10] ;  /* 0x0002c400ff067b82 */ /* 0x000f220000000a00 */
[----:B---3--:R-:W-:-:S07]  /*1090*/  ISETP.NE.AND P2, PT, R10, 0x1, PT ;  /* 0x000000010a00780c */ /* 0x008fce0003f45270 */
[----:B------:R-:W2:Y:S08]  /*10a0*/  LDC R9, c[0x0][0xb20] ;  /* 0x0002c800ff097b82 */ /* 0x000eb00000000800 */
[----:B------:R-:W3:Y:S01]  /*10b0*/  LDC.64 R2, c[0x0][0xb28] ;  /* 0x0002ca00ff027b82 */ /* 0x000ee20000000a00 */
[----:B-1----:R-:W-:-:S04]  /*10c0*/  IMAD.HI.U32 R16, R12, R5, RZ ;  /* 0x000000050c107227 */ /* 0x002fc800078e00ff */
[----:B------:R-:W-:-:S04]  /*10d0*/  IMAD.HI.U32 R5, R14, R5, RZ ;  /* 0x000000050e057227 */ /* 0x000fc800078e00ff */
[----:B----4-:R-:W-:-:S05]  /*10e0*/  IMAD.HI.U32 R17, R13, R6, RZ ;  /* 0x000000060d117227 */ /* 0x010fca00078e00ff */
[----:B------:R-:W-:Y:S01]  /*10f0*/  @P2 SHF.R.U32.HI R13, RZ, R7, R17 ;  /* 0x00000007ff0d2219 */ /* 0x000fe20000011611 */
[C---:B------:R-:W-:Y:S01]  /*1100*/  IMAD.HI.U32 R17, R15.reuse, R6, RZ ;  /* 0x000000060f117227 */ /* 0x040fe200078e00ff */
[-C--:B--2---:R-:W-:Y:S02]  /*1110*/  @P1 SHF.R.U32.HI R12, RZ, R9.reuse, R16 ;  /* 0x00000009ff0c1219 */ /* 0x084fe40000011610 */
[----:B------:R-:W-:Y:S02]  /*1120*/  SHF.R.U32.HI R5, RZ, R9, R5 ;  /* 0x00000009ff057219 */ /* 0x000fe40000011605 */
[----:B------:R-:W-:Y:S02]  /*1130*/  SHF.R.U32.HI R17, RZ, R7, R17 ;  /* 0x00000007ff117219 */ /* 0x000fe40000011611 */
[----:B------:R-:W-:Y:S01]  /*1140*/  SEL R5, R14, R5, !P1 ;  /* 0x000000050e057207 */ /* 0x000fe20004800000 */
[----:B---3--:R-:W-:Y:S01]  /*1150*/  IMAD.HI.U32 R16, R12, R2, RZ ;  /* 0x000000020c107227 */ /* 0x008fe200078e00ff */
[----:B------:R-:W-:-:S03]  /*1160*/  SEL R17, R15, R17, !P2 ;  /* 0x000000110f117207 */ /* 0x000fc60005000000 */
[----:B------:R-:W-:Y:S01]  /*1170*/  IMAD.HI.U32 R6, R13, R2, RZ ;  /* 0x000000020d067227 */ /* 0x000fe200078e00ff */
[----:B------:R-:W-:-:S04]  /*1180*/  @P0 SHF.R.U32.HI R12, RZ, R3, R16 ;  /* 0x00000003ff0c0219 */ /* 0x000fc80000011610 */
[----:B------:R-:W-:Y:S01]  /*1190*/  @P0 SHF.R.U32.HI R13, RZ, R3, R6 ;  /* 0x00000003ff0d0219 */ /* 0x000fe20000011606 */
[----:B------:R-:W-:-:S04]  /*11a0*/  IMAD R12, R12, R11, RZ ;  /* 0x0000000b0c0c7224 */ /* 0x000fc800078e02ff */
[----:B------:R-:W-:Y:S01]  /*11b0*/  IMAD R6, R13, R11, RZ ;  /* 0x0000000b0d067224 */ /* 0x000fe200078e02ff */
[----:B------:R-:W-:-:S04]  /*11c0*/  ISETP.GE.AND P1, PT, R5, R12, PT ;  /* 0x0000000c0500720c */ /* 0x000fc80003f26270 */
[----:B------:R-:W-:Y:S01]  /*11d0*/  ISETP.GE.OR P1, PT, R17, R6, P1 ;  /* 0x000000061100720c */ /* 0x000fe20000f26670 */
[----:B------:R-:W-:-:S05]  /*11e0*/  IMAD.HI.U32 R6, R5, R2, RZ ;  /* 0x0000000205067227 */ /* 0x000fca00078e00ff */
[----:B------:R-:W-:-:S04]  /*11f0*/  SHF.R.U32.HI R6, RZ, R3, R6 ;  /* 0x00000003ff067219 */ /* 0x000fc80000011606 */
[----:B------:R-:W-:-:S03]  /*1200*/  SEL R6, R5, R6, !P0 ;  /* 0x0000000605067207 */ /* 0x000fc60004000000 */
[----:B------:R-:W-:Y:S01]  /*1210*/  @!P1 IMAD.HI.U32 R7, R17, R2, RZ ;  /* 0x0000000211079227 */ /* 0x000fe200078e00ff */
[----:B------:R-:W-:-:S04]  /*1220*/  IADD3 R2, PT, PT, -R6, RZ, RZ ;  /* 0x000000ff06027210 */ /* 0x000fc80007ffe1ff */
[----:B------:R-:W-:Y:S01]  /*1230*/  @!P1 SHF.R.U32.HI R3, RZ, R3, R7 ;  /* 0x00000003ff039219 */ /* 0x000fe20000011607 */
[----:B------:R-:W-:Y:S01]  /*1240*/  IMAD R2, R11, R2, R5 ;  /* 0x000000020b027224 */ /* 0x000fe200078e0205 */
[----:B------:R-:W-:Y:S02]  /*1250*/  IADD3 R7, PT, PT, -R5, RZ, RZ ;  /* 0x000000ff05077210 */ /* 0x000fe40007ffe1ff */
[----:B------:R-:W-:-:S03]  /*1260*/  @!P1 SEL R3, R17, R3, !P0 ;  /* 0x0000000311039207 */ /* 0x000fc60004000000 */
[----:B------:R-:W-:Y:S02]  /*1270*/  IMAD R7, R4, R7, R14 ;  /* 0x0000000704077224 */ /* 0x000fe400078e020e */
[--C-:B------:R-:W-:Y:S02]  /*1280*/  @!P1 IMAD.IADD R6, R6, 0x1, -R3.reuse ;  /* 0x0000000106069824 */ /* 0x100fe400078e0a03 */
[----:B------:R-:W-:Y:S01]  /*1290*/  @!P1 IMAD R3, R2, R13, R3 ;  /* 0x0000000d02039224 */ /* 0x000fe200078e0203 */
[----:B------:R-:W-:Y:S01]  /*12a0*/  IADD3 R2, PT, PT, -R17, RZ, RZ ;  /* 0x000000ff11027210 */ /* 0x000fe20007ffe1ff */
[----:B------:R-:W-:Y:S02]  /*12b0*/  @!P1 IMAD R5, R6, R11, R17 ;  /* 0x0000000b06059224 */ /* 0x000fe400078e0211 */
[----:B------:R-:W-:Y:S02]  /*12c0*/  @!P1 IMAD.MOV.U32 R17, RZ, RZ, R3 ;  /* 0x000000ffff119224 */ /* 0x000fe400078e0003 */
[----:B------:R-:W-:-:S02]  /*12d0*/  IMAD R2, R10, R2, R15 ;  /* 0x000000020a027224 */ /* 0x000fc400078e020f */
[----:B------:R-:W-:Y:S02]  /*12e0*/  IMAD R14, R5, R4, R7 ;  /* 0x00000004050e7224 */ /* 0x000fe400078e0207 */
[----:B------:R-:W-:Y:S02]  /*12f0*/  IMAD R15, R17, R10, R2 ;  /* 0x0000000a110f7224 */ /* 0x000fe400078e0202 */
.L_x_18:
[----:B------:R-:W-:-:S09]  /*1300*/  UISETP.NE.AND UP3, UPT, UR5, 0x1, UPT ;  /* 0x000000010500788c */ /* 0x000fd2000bf65270 */
[----:B------:R-:W-:Y:S05]  /*1310*/  BRA.U UP3, `(.L_x_19) ;  /* 0x0000000103407547 */ /* 0x000fea000b800000 */
[----:B------:R-:W2:Y:S08]  /*1320*/  LDC.64 R4, c[0x0][0xb10] ;  /* 0x0002c400ff047b82 */ /* 0x000eb00000000a00 */
[----:B------:R-:W3:Y:S08]  /*1330*/  LDC.64 R2, c[0x0][0xb18] ;  /* 0x0002c600ff027b82 */ /* 0x000ef00000000a00 */
[----:B------:R-:W4:Y:S08]  /*1340*/  LDC R6, c[0x0][0xb20] ;  /* 0x0002c800ff067b82 */ /* 0x000f300000000800 */
[----:B------:R-:W1:Y:S01]  /*1350*/  LDC R7, c[0x0][0xb0c] ;  /* 0x0002c300ff077b82 */ /* 0x000e620000000800 */
[----:B--2---:R-:W-:-:S05]  /*1360*/  IMAD.HI.U32 R4, R15, R4, RZ ;  /* 0x000000040f047227 */ /* 0x004fca00078e00ff */
[----:B------:R-:W-:Y:S01]  /*1370*/  SHF.R.U32.HI R4, RZ, R5, R4 ;  /* 0x00000005ff047219 */ /* 0x000fe20000011604 */
[----:B---3--:R-:W-:Y:S01]  /*1380*/  IMAD.HI.U32 R3, R14, R3, RZ ;  /* 0x000000030e037227 */ /* 0x008fe200078e00ff */
[----:B------:R-:W-:-:S04]  /*1390*/  ISETP.NE.AND P0, PT, R2, 0x1, PT ;  /* 0x000000010200780c */ /* 0x000fc80003f05270 */
[----:B----4-:R-:W-:-:S04]  /*13a0*/  SHF.R.U32.HI R3, RZ, R6, R3 ;  /* 0x00000006ff037219 */ /* 0x010fc80000011603 */
[----:B------:R-:W-:Y:S02]  /*13b0*/  SEL R3, R14, R3, !P0 ;  /* 0x000000030e037207 */ /* 0x000fe40004000000 */
[----:B-1----:R-:W-:-:S04]  /*13c0*/  ISETP.NE.AND P1, PT, R7, 0x1, PT ;  /* 0x000000010700780c */ /* 0x002fc80003f25270 */
[----:B------:R-:W-:-:S05]  /*13d0*/  SEL R4, R15, R4, !P1 ;  /* 0x000000040f047207 */ /* 0x000fca0004800000 */
[----:B------:R-:W-:Y:S02]  /*13e0*/  IMAD.IADD R5, R3, 0x1, -R4 ;  /* 0x0000000103057824 */ /* 0x000fe400078e0a04 */
[----:B------:R-:W-:Y:S02]  /*13f0*/  IMAD.IADD R3, R4, 0x1, -R3 ;  /* 0x0000000104037824 */ /* 0x000fe400078e0a03 */
[----:B------:R-:W-:Y:S02]  /*1400*/  IMAD R15, R5, R7, R15 ;  /* 0x00000007050f7224 */ /* 0x000fe400078e020f */
[----:B------:R-:W-:Y:S02]  /*1410*/  IMAD R14, R3, R2, R14 ;  /* 0x00000002030e7224 */ /* 0x000fe400078e020e */
.L_x_19:
[----:B------:R-:W-:Y:S05]  /*1420*/  BRA.U !UP1, `(.L_x_20) ;  /* 0x00000001090c7547 */ /* 0x000fea000b800000 */
[----:B------:R-:W-:Y:S01]  /*1430*/  UCGABAR_WAIT ;  /* 0x0000000000007dc7 */ /* 0x000fe20008000000 */
[----:B------:R-:W-:Y:S01]  /*1440*/  CCTL.IVALL ;  /* 0x00000000ff00798f */ /* 0x000fe20002000000 */
[----:B------:R-:W-:Y:S05]  /*1450*/  BRA `(.L_x_21) ;  /* 0x0000000000047947 */ /* 0x000fea0003800000 */
.L_x_20:
[----:B------:R-:W-:Y:S06]  /*1460*/  BAR.SYNC.DEFER_BLOCKING 0x0 ;  /* 0x0000000000007b1d */ /* 0x000fec0000010000 */
.L_x_21:
[----:B------:R-:W-:Y:S05]  /*1470*/  BRA.U UP2, `(.L_x_22) ;  /* 0x0000001d02747547 */ /* 0x000fea000b800000 */
[----:B------:R-:W2:Y:S01]  /*1480*/  LDCU UR66, c[0x0][0x390] ;  /* 0x00007200ff4277ac */ /* 0x000ea20008000800 */
[----:B------:R-:W3:Y:S01]  /*1490*/  LDC R2, c[0x0][0x5c0] ;  /* 0x00017000ff027b82 */ /* 0x000ee20000000800 */
[----:B------:R-:W-:Y:S01]  /*14a0*/  PLOP3.LUT P4, PT, PT, PT, UP6, 0x80, 0x8 ;  /* 0x000000000008781c */ /* 0x000fe20003f8f068 */
[----:B------:R-:W-:Y:S01]  /*14b0*/  IMAD.MOV.U32 R12, RZ, RZ, 0x1 ;  /* 0x00000001ff0c7424 */ /* 0x000fe200078e00ff */
[----:B------:R-:W-:Y:S01]  /*14c0*/  UISETP.NE.AND UP0, UPT, UR4, URZ, UPT ;  /* 0x000000ff0400728c */ /* 0x000fe2000bf05270 */
[----:B------:R-:W-:Y:S01]  /*14d0*/  ISETP.EQ.OR P5, PT, R8, RZ, P6 ;  /* 0x000000ff0800720c */ /* 0x000fe200037a2670 */
[----:B------:R-:W-:Y:S01]  /*14e0*/  USEL UR63, URZ, 0x1, UP5 ;  /* 0x00000001ff3f7887 */ /* 0x000fe2000a800000 */
[----:B------:R-:W-:Y:S01]  /*14f0*/  PLOP3.LUT P4, PT, P4, PT, PT, 0x8, 0x80 ;  /* 0x000000000080781c */ /* 0x000fe2000278e170 */
[----:B------:R-:W-:Y:S01]  /*1500*/  IMAD.MOV.U32 R11, RZ, RZ, RZ ;  /* 0x000000ffff0b7224 */ /* 0x000fe200078e00ff */
[----:B------:R-:W4:Y:S01]  /*1510*/  LDC R9, c[0x0][0x370] ;  /* 0x0000dc00ff097b82 */ /* 0x000f220000000800 */
[----:B------:R-:W1:Y:S01]  /*1520*/  LDCU.64 UR70, c[0x0][0x348] ;  /* 0x00006900ff4677ac */ /* 0x000e620008000a00 */
[----:B------:R-:W-:Y:S01]  /*1530*/  USEL UR63, UR63, 0x2, UP0 ;  /* 0x000000023f3f7887 */ /* 0x000fe20008000000 */
[----:B------:R-:W-:-:S05]  /*1540*/  UMOV UR64, URZ ;  /* 0x000000ff00407c82 */ /* 0x000fca0008000000 */
[----:B------:R-:W1:Y:S01]  /*1550*/  LDC R0, c[0x0][0x374] ;  /* 0x0000dd00ff007b82 */ /* 0x000e620000000800 */
[----:B--2---:R-:W-:Y:S02]  /*1560*/  UIADD3 UR5, UPT, UPT, UR66, 0x1f, URZ ;  /* 0x0000001f42057890 */ /* 0x004fe4000fffe0ff */
[----:B------:R-:W-:Y:S02]  /*1570*/  UIADD3 UR4, UPT, UPT, UR66, -0x1, URZ ;  /* 0xffffffff42047890 */ /* 0x000fe4000fffe0ff */
[----:B------:R-:W-:Y:S02]  /*1580*/  USHF.R.S32.HI UR68, URZ, 0x1f, UR5 ;  /* 0x0000001fff447899 */ /* 0x000fe40008011405 */
[----:B------:R-:W-:Y:S01]  /*1590*/  UISETP.GE.U32.AND UP2, UPT, UR4, -0x3f, UPT ;  /* 0xffffffc10400788c */ /* 0x000fe2000bf46070 */
[----:B---3--:R-:W-:Y:S01]  /*15a0*/  VIADD R2, R2, 0x7f ;  /* 0x0000007f02027836 */ /* 0x008fe20000000000 */
[----:B------:R-:W-:Y:S02]  /*15b0*/  ULEA.HI UR68, UR68, UR5, URZ, 0x5 ;  /* 0x0000000544447291 */ /* 0x000fe4000f8f28ff */
[----:B------:R-:W-:-:S02]  /*15c0*/  UIADD3 UR66, UPT, UPT, UR66, 0x3e, URZ ;  /* 0x0000003e42427890 */ /* 0x000fc4000fffe0ff */
[----:B------:R-:W-:Y:S01]  /*15d0*/  USHF.R.S32.HI UR68, URZ, 0x5, UR68 ;  /* 0x00000005ff447899 */ /* 0x000fe20008011444 */
[----:B------:R-:W-:-:S03]  /*15e0*/  SHF.R.S32.HI R13, RZ, 0x1f, R2 ;  /* 0x0000001fff0d7819 */ /* 0x000fc60000011402 */
[----:B------:R-:W-:Y:S01]  /*15f0*/  UISETP.LT.U32.AND UP1, UPT, UR68, 0x8, UPT ;  /* 0x000000084400788c */ /* 0x000fe2000bf21070 */
[----:B------:R-:W-:-:S03]  /*1600*/  LEA.HI R13, R13, R2, RZ, 0x7 ;  /* 0x000000020d0d7211 */ /* 0x000fc600078f38ff */
[----:B------:R-:W-:Y:S01]  /*1610*/  USEL UR67, UR68, 0x8, UP1 ;  /* 0x0000000844437887 */ /* 0x000fe20008800000 */
[----:B------:R-:W-:-:S03]  /*1620*/  SHF.R.S32.HI R13, RZ, 0x7, R13 ;  /* 0x00000007ff0d7819 */ /* 0x000fc6000001140d */
[----:B------:R-:W-:Y:S02]  /*1630*/  UIADD3 UR62, UPT, UPT, UR67, -0x1, URZ ;  /* 0xffffffff433e7890 */ /* 0x000fe4000fffe0ff */
[----:B------:R-:W-:Y:S02]  /*1640*/  @UP2 UIADD3 UR62, UPT, UPT, UR67, URZ, URZ ;  /* 0x000000ff433e2290 */ /* 0x000fe4000fffe0ff */
[----:B------:R-:W-:Y:S02]  /*1650*/  UIADD3 UR65, UPT, UPT, UR68, -UR67, URZ ;  /* 0x8000004344417290 */ /* 0x000fe4000fffe0ff */
[----:B-1--4-:R-:W-:-:S12]  /*1660*/  UIADD3 UR62, UPT, UPT, UR62, 0x1, URZ ;  /* 0x000000013e3e7890 */ /* 0x012fd8000fffe0ff */
.L_x_40:
[-C--:B------:R-:W-:Y:S01]  /*1670*/  IABS R7, R13.reuse ;  /* 0x0000000d00077213 */ /* 0x080fe20000000000 */
[----:B-1----:R-:W1:Y:S01]  /*1680*/  LDC R4, c[0x0][0x5c4] ;  /* 0x00017100ff047b82 */ /* 0x002e620000000800 */
[----:B------:R-:W-:Y:S01]  /*1690*/  IABS R3, R14 ;  /* 0x0000000e00037213 */ /* 0x000fe20000000000 */
[----:B------:R-:W-:Y:S01]  /*16a0*/  UMOV UR4, 0x400 ;  /* 0x0000040000047882 */ /* 0x000fe20000000000 */
[----:B------:R-:W2:Y:S01]  /*16b0*/  I2F.RP R16, R7 ;  /* 0x0000000700107306 */ /* 0x000ea20000209400 */
[----:B------:R-:W-:Y:S01]  /*16c0*/  IABS R2, R13 ;  /* 0x0000000d00027213 */ /* 0x000fe20000000000 */
[----:B------:R-:W-:Y:S01]  /*16d0*/  UISETP.GE.U32.AND UP0, UPT, UR66, 0x3f, UPT ;  /* 0x0000003f4200788c */ /* 0x000fe2000bf06070 */
[----:B------:R-:W-:Y:S01]  /*16e0*/  R2UR UR50, R15 ;  /* 0x000000000f3272ca */ /* 0x000fe200000e0000 */
[----:B------:R-:W-:Y:S01]  /*16f0*/  UMOV UR30, URZ ;  /* 0x000000ff001e7c82 */ /* 0x000fe20008000000 */
[----:B------:R-:W-:Y:S01]  /*1700*/  IADD3 R2, PT, PT, RZ, -R2, RZ ;  /* 0x80000002ff027210 */ /* 0x000fe20007ffe0ff */
[----:B------:R-:W3:Y:S02]  /*1710*/  S2UR UR61, SR_CgaCtaId ;  /* 0x00000000003d79c3 */ /* 0x000ee40000008800 */
[----:B--2---:R-:W2:Y:S08]  /*1720*/  MUFU.RCP R16, R16 ;  /* 0x0000001000107308 */ /* 0x004eb00000001000 */
[----:B------:R-:W-:Y:S01]  /*1730*/  USHF.L.U32 UR50, UR50, 0x6, URZ ;  /* 0x0000000632327899 */ /* 0x000fe200080006ff */
[----:B-1----:R-:W-:Y:S01]  /*1740*/  IABS R5, R4 ;  /* 0x0000000400057213 */ /* 0x002fe20000000000 */
[----:B---3--:R-:W-:Y:S01]  /*1750*/  ULEA UR61, UR61, UR4, 0x18 ;  /* 0x000000043d3d7291 */ /* 0x008fe2000f8ec0ff */
[----:B--2---:R-:W-:-:S03]  /*1760*/  VIADD R16, R16, 0xffffffe ;  /* 0x0ffffffe10107836 */ /* 0x004fc60000000000 */
[----:B------:R-:W-:Y:S01]  /*1770*/  ULEA UR4, UR64, UR61, 0x3 ;  /* 0x0000003d40047291 */ /* 0x000fe2000f8e18ff */
[----:B------:R-:W1:Y:S02]  /*1780*/  F2I.FTZ.U32.TRUNC.NTZ R17, R16 ;  /* 0x0000001000117305 */ /* 0x000e64000021f000 */
[----:B-1----:R-:W-:Y:S02]  /*1790*/  IMAD.MOV R6, RZ, RZ, -R17 ;  /* 0x000000ffff067224 */ /* 0x002fe400078e0a11 */
[----:B------:R-:W-:Y:S02]  /*17a0*/  IMAD.MOV.U32 R16, RZ, RZ, RZ ;  /* 0x000000ffff107224 */ /* 0x000fe400078e00ff */
[----:B------:R-:W-:-:S04]  /*17b0*/  IMAD R6, R6, R7, RZ ;  /* 0x0000000706067224 */ /* 0x000fc800078e02ff */
[----:B------:R-:W-:Y:S02]  /*17c0*/  IMAD.HI.U32 R16, R17, R6, R16 ;  /* 0x0000000611107227 */ /* 0x000fe400078e0010 */
[----:B------:R-:W1:Y:S04]  /*17d0*/  I2F.RP R6, R5 ;  /* 0x0000000500067306 */ /* 0x000e680000209400 */
[----:B------:R-:W-:-:S04]  /*17e0*/  IMAD.HI.U32 R16, R16, R3, RZ ;  /* 0x0000000310107227 */ /* 0x000fc800078e00ff */
[----:B------:R-:W-:-:S05]  /*17f0*/  IMAD R2, R16, R2, R3 ;  /* 0x0000000210027224 */ /* 0x000fca00078e0203 */
[----:B------:R-:W-:Y:S01]  /*1800*/  ISETP.GT.U32.AND P1, PT, R7, R2, PT ;  /* 0x000000020700720c */ /* 0x000fe20003f24070 */
[----:B-1----:R-:W1:-:S12]  /*1810*/  MUFU.RCP R6, R6 ;  /* 0x0000000600067308 */ /* 0x002e580000001000 */
[----:B------:R-:W-:Y:S01]  /*1820*/  @!P1 IMAD.IADD R2, R2, 0x1, -R7 ;  /* 0x0000000102029824 */ /* 0x000fe200078e0a07 */
[----:B------:R-:W-:Y:S02]  /*1830*/  @!P1 IADD3 R16, PT, PT, R16, 0x1, RZ ;  /* 0x0000000110109810 */ /* 0x000fe40007ffe0ff */
[----:B------:R-:W-:Y:S02]  /*1840*/  ISETP.NE.AND P1, PT, R13, RZ, PT ;  /* 0x000000ff0d00720c */ /* 0x000fe40003f25270 */
[----:B------:R-:W-:Y:S01]  /*1850*/  ISETP.GE.U32.AND P2, PT, R2, R7, PT ;  /* 0x000000070200720c */ /* 0x000fe20003f46070 */
[----:B-1----:R-:W-:Y:S01]  /*1860*/  VIADD R6, R6, 0xffffffe ;  /* 0x0ffffffe06067836 */ /* 0x002fe20000000000 */
[----:B------:R-:W-:-:S03]  /*1870*/  LOP3.LUT R2, R14, R13, RZ, 0x3c, !PT ;  /* 0x0000000d0e027212 */ /* 0x000fc600078e3cff */
[----:B------:R-:W1:Y:S01]  /*1880*/  F2I.FTZ.U32.TRUNC.NTZ R7, R6 ;  /* 0x0000000600077305 */ /* 0x000e62000021f000 */
[----:B------:R-:W-:Y:S02]  /*1890*/  ISETP.GE.AND P0, PT, R2, RZ, PT ;  /* 0x000000ff0200720c */ /* 0x000fe40003f06270 */
[----:B------:R-:W-:-:S05]  /*18a0*/  SHF.L.U32 R2, R12, 0x1f, RZ ;  /* 0x0000001f0c027819 */ /* 0x000fca00000006ff */
[----:B------:R-:W-:Y:S01]  /*18b0*/  @P2 VIADD R16, R16, 0x1 ;  /* 0x0000000110102836 */ /* 0x000fe20000000000 */
[----:B------:R2:W3:Y:S05]  /*18c0*/  SYNCS.PHASECHK.TRANS64.TRYWAIT P2, [UR4+0x40], R2 ;  /* 0x00004002ff0075a7 */ /* 0x0004ea0008041104 */
[----:B------:R-:W-:Y:S01]  /*18d0*/  @!P0 IADD3 R16, PT, PT, -R16, RZ, RZ ;  /* 0x000000ff10108210 */ /* 0x000fe20007ffe1ff */
[----:B-1----:R-:W-:Y:S01]  /*18e0*/  IMAD.MOV R3, RZ, RZ, -R7 ;  /* 0x000000ffff037224 */ /* 0x002fe200078e0a07 */
[----:B------:R-:W-:Y:S01]  /*18f0*/  @!P1 LOP3.LUT R16, RZ, R13, RZ, 0x33, !PT ;  /* 0x0000000dff109212 */ /* 0x000fe200078e33ff */
[----:B------:R-:W-:Y:S02]  /*1900*/  IMAD.MOV.U32 R6, RZ, RZ, RZ ;  /* 0x000000ffff067224 */ /* 0x000fe400078e00ff */
[----:B------:R-:W-:-:S04]  /*1910*/  IMAD R3, R3, R5, RZ ;  /* 0x0000000503037224 */ /* 0x000fc800078e02ff */
[----:B------:R-:W-:Y:S01]  /*1920*/  IMAD.HI.U32 R6, R7, R3, R6 ;  /* 0x0000000307067227 */ /* 0x000fe200078e0006 */
[----:B--2---:R-:W-:-:S05]  /*1930*/  IABS R2, R16 ;  /* 0x0000001000027213 */ /* 0x004fca0000000000 */
[----:B------:R-:W-:-:S04]  /*1940*/  IMAD.MOV.U32 R3, RZ, RZ, R2 ;  /* 0x000000ffff037224 */ /* 0x000fc800078e0002 */
[----:B------:R-:W-:-:S05]  /*1950*/  IMAD.HI.U32 R6, R6, R3, RZ ;  /* 0x0000000306067227 */ /* 0x000fca00078e00ff */
[----:B------:R-:W-:-:S05]  /*1960*/  IADD3 R2, PT, PT, -R6, RZ, RZ ;  /* 0x000000ff06027210 */ /* 0x000fca0007ffe1ff */
[----:B------:R-:W-:Y:S01]  /*1970*/  IMAD R2, R5, R2, R3 ;  /* 0x0000000205027224 */ /* 0x000fe200078e0203 */
[----:B------:R-:W-:-:S04]  /*1980*/  LOP3.LUT R3, R16, R4, RZ, 0x3c, !PT ;  /* 0x0000000410037212 */ /* 0x000fc800078e3cff */
[----:B------:R-:W-:Y:S02]  /*1990*/  ISETP.GT.U32.AND P1, PT, R5, R2, PT ;  /* 0x000000020500720c */ /* 0x000fe40003f24070 */
[----:B------:R-:W-:-:S11]  /*19a0*/  ISETP.GE.AND P0, PT, R3, RZ, PT ;  /* 0x000000ff0300720c */ /* 0x000fd60003f06270 */
[----:B------:R-:W-:Y:S01]  /*19b0*/  @!P1 IMAD.IADD R2, R2, 0x1, -R5 ;  /* 0x0000000102029824 */ /* 0x000fe200078e0a05 */
[----:B------:R-:W-:Y:S02]  /*19c0*/  @!P1 IADD3 R6, PT, PT, R6, 0x1, RZ ;  /* 0x0000000106069810 */ /* 0x000fe40007ffe0ff */
[----:B------:R-:W-:Y:S02]  /*19d0*/  ISETP.NE.AND P1, PT, R4, RZ, PT ;  /* 0x000000ff0400720c */ /* 0x000fe40003f25270 */
[----:B------:R-:W-:Y:S01]  /*19e0*/  ISETP.GE.U32.AND P3, PT, R2, R5, PT ;  /* 0x000000050200720c */ /* 0x000fe20003f66070 */
[----:B------:R-:W-:-:S04]  /*19f0*/  IMAD.MOV R2, RZ, RZ, -R16 ;  /* 0x000000ffff027224 */ /* 0x000fc800078e0a10 */
[----:B------:R-:W-:-:S05]  /*1a00*/  IMAD R2, R13, R2, R14 ;  /* 0x000000020d027224 */ /* 0x000fca00078e020e */
[----:B------:R-:W-:-:S03]  /*1a10*/  R2UR UR42, R2 ;  /* 0x00000000022a72ca */ /* 0x000fc600000e0000 */
[----:B------:R-:W-:-:S04]  /*1a20*/  @P3 VIADD R6, R6, 0x1 ;  /* 0x0000000106063836 */ /* 0x000fc80000000000 */
[----:B------:R-:W-:Y:S01]  /*1a30*/  @!P0 IMAD.MOV R6, RZ, RZ, -R6 ;  /* 0x000000ffff068224 */ /* 0x000fe200078e0a06 */
[----:B------:R-:W-:-:S04]  /*1a40*/  @!P1 LOP3.LUT R6, RZ, R4, RZ, 0x33, !PT ;  /* 0x00000004ff069212 */ /* 0x000fc800078e33ff */
[----:B------:R-:W-:Y:S01]  /*1a50*/  IADD3 R2, PT, PT, -R6, RZ, RZ ;  /* 0x000000ff06027210 */ /* 0x000fe20007ffe1ff */
[----:B------:R-:W-:-:S04]  /*1a60*/  USHF.L.U32 UR42, UR42, 0x7, URZ ;  /* 0x000000072a2a7899 */ /* 0x000fc800080006ff */
[----:B------:R-:W-:Y:S01]  /*1a70*/  IMAD R4, R4, R2, R16 ;  /* 0x0000000204047224 */ /* 0x000fe200078e0210 */
[----:B---3--:R-:W-:Y:S07]  /*1a80*/  BRA.U !UP0, `(.L_x_23) ;  /* 0x0000000508a87547 */ /* 0x008fee000b800000 */
[----:B------:R-:W1:Y:S01]  /*1a90*/  LDC.64 R2, c[0x0][0x5d8] ;  /* 0x00017600ff027b82 */ /* 0x000e620000000a00 */
[----:B------:R-:W1:Y:S01]  /*1aa0*/  LDCU.64 UR8, c[0x0][0x5b0] ;  /* 0x0000b600ff0877ac */ /* 0x000e620008000a00 */
[----:B------:R-:W2:Y:S01]  /*1ab0*/  LDCU UR34, c[0x0][0x598] ;  /* 0x0000b300ff2277ac */ /* 0x000ea20008000800 */
[----:B------:R-:W3:Y:S01]  /*1ac0*/  LDCU UR33, c[0x0][0x58c] ;  /* 0x0000b180ff2177ac */ /* 0x000ee20008000800 */
[----:B------:R-:W4:Y:S01]  /*1ad0*/  LDCU UR32, c[0x0][0x59c] ;  /* 0x0000b380ff2077ac */ /* 0x000f220008000800 */
[----:B------:R-:W1:Y:S01]  /*1ae0*/  LDCU UR31, c[0x0][0x5a0] ;  /* 0x0000b400ff1f77ac */ /* 0x000e620008000800 */
[----:B------:R-:W1:Y:S02]  /*1af0*/  LDCU.64 UR22, c[0x0][0x590] ;  /* 0x0000b200ff1677ac */ /* 0x000e640008000a00 */
[----:B-1----:R-:W-:Y:S01]  /*1b00*/  IMAD R2, R4, UR8, R2 ;  /* 0x0000000804027c24 */ /* 0x002fe2000f8e0202 */
[----:B------:R-:W1:Y:S01]  /*1b10*/  LDCU.64 UR14, c[0x0][0x5b8] ;  /* 0x0000b700ff0e77ac */ /* 0x000e620008000a00 */
[----:B------:R-:W-:Y:S01]  /*1b20*/  IMAD R5, R6, UR9, R3 ;  /* 0x0000000906057c24 */ /* 0x000fe2000f8e0203 */
[----:B------:R-:W1:Y:S01]  /*1b30*/  LDCU.64 UR4, c[0x0][0x5d0] ;  /* 0x0000ba00ff0477ac */ /* 0x000e620008000a00 */
[----:B------:R-:W-:-:S02]  /*1b40*/  UIADD3 UR54, UPT, UPT, UR50, 0x20, URZ ;  /* 0x0000002032367890 */ /* 0x000fc4000fffe0ff */
[----:B------:R-:W-:Y:S02]  /*1b50*/  UIADD3 UR26, UPT, UPT, UR42, 0x20, URZ ;  /* 0x000000202a1a7890 */ /* 0x000fe4000fffe0ff */
[----:B------:R-:W-:Y:S02]  /*1b60*/  UIADD3 UR18, UPT, UPT, UR42, 0x40, URZ ;  /* 0x000000402a127890 */ /* 0x000fe4000fffe0ff */
[----:B------:R-:W-:Y:S01]  /*1b70*/  UIADD3 UR10, UPT, UPT, UR42, 0x60, URZ ;  /* 0x000000602a0a7890 */ /* 0x000fe2000fffe0ff */
[----:B------:R-:W-:Y:S01]  /*1b80*/  UMOV UR35, URZ ;  /* 0x000000ff00237c82 */ /* 0x000fe20008000000 */
[----:B--234-:R-:W-:-:S10]  /*1b90*/  UMOV UR52, UR64 ;  /* 0x0000004000347c82 */ /* 0x01cfd40008000000 */
.L_x_29:
[----:B------:R-:W-:Y:S01]  /*1ba0*/  @!P6 MOV R7, 0x6000 ;  /* 0x000060000007e802 */ /* 0x000fe20000000f00 */
[----:B------:R-:W-:Y:S01]  /*1bb0*/  ULEA UR49, UR52, UR61, 0x3 ;  /* 0x0000003d34317291 */ /* 0x000fe2000f8e18ff */
[----:B--2---:R-:W-:Y:S11]  /*1bc0*/  @P2 BRA `(.L_x_24) ;  /* 0x00000000000c2947 */ /* 0x004ff60003800000 */
[----:B------:R-:W-:Y:S04]  /*1bd0*/  SHF.L.U32 R14, R12, 0x1f, RZ ;  /* 0x0000001f0c0e7819 */ /* 0x000fe800000006ff */
[----:B------:R-:W2:Y:S02]  /*1be0*/  SYNCS.PHASECHK.TRANS64.TRYWAIT P0, [UR49+0x40], R14 ;  /* 0x0000400eff0075a7 */ /* 0x000ea40008001131 */
[----:B--2---:R-:W-:Y:S05]  /*1bf0*/  @!P0 BRA `(.L_x_25) ;  /* 0x0000007400d08947 */ /* 0x004fea0003800000 */
.L_x_24:
[----:B------:R3:W-:Y:S01]  /*1c00*/  @!P6 SYNCS.ARRIVE.TRANS64 RZ, [UR49], R7 ;  /* 0x00000007ffffe9a7 */ /* 0x0007e20008000031 */
[----:B------:R-:W-:Y:S04]  /*1c10*/  ULOP3.LUT UR6, UR63, 0x2, URZ, 0xfc, !UPT ;  /* 0x000000023f067892 */ /* 0x000fe8000f8efcff */
[----:B------:R-:W-:Y:S09]  /*1c20*/  UISETP.NE.AND UP0, UPT, UR6, 0x2, UPT ;  /* 0x000000020600788c */ /* 0x000ff2000bf05270 */
[----:B------:R-:W-:Y:S05]  /*1c30*/  BRA.U UP0, `(.L_x_26) ;  /* 0x0000000100047547 */ /* 0x000fea000b800000 */
[----:B-1----:R-:W-:Y:S05]  /*1c40*/  BPT.TRAP 0x1 ;  /* 0x000000040000795c */ /* 0x002fea0000300000 */
.L_x_26:
[----:B------:R-:W-:Y:S04]  /*1c50*/  BSSY.RECONVERGENT B0, `(.L_x_27) ;  /* 0x0000003000007945 */ /* 0x000fe80003800200 */
[----:B------:R-:W-:Y:S05]  /*1c60*/  @P5 BRA `(.L_x_28) ;  /* 0x0000000000045947 */ /* 0x000fea0003800000 */
[----:B-1----:R-:W-:Y:S05]  /*1c70*/  BPT.TRAP 0x1 ;  /* 0x000000040000795c */ /* 0x002fea0000300000 */
.L_x_28:
[----:B-1----:R-:W-:Y:S05]  /*1c80*/  BSYNC.RECONVERGENT B0 ;  /* 0x0000000000007941 */ /* 0x002fea0003800200 */
.L_x_27:
[----:B------:R-:W-:Y:S01]  /*1c90*/  UIADD3 UR64, UPT, UPT, UR52, 0x1, URZ ;  /* 0x0000000134407890 */ /* 0x000fe2000fffe0ff */
[----:B------:R-:W-:Y:S03]  /*1ca0*/  ELECT P0, URZ, PT ;  /* 0x0000000000ff782f */ /* 0x000fe60003800000 */
[----:B------:R-:W-:Y:S02]  /*1cb0*/  UISETP.NE.AND UP0, UPT, UR64, 0x8, UPT ;  /* 0x000000084000788c */ /* 0x000fe4000bf05270 */
[----:B------:R-:W-:Y:S02]  /*1cc0*/  USHF.L.U32 UR51, UR35, 0x5, URZ ;  /* 0x0000000523337899 */ /* 0x000fe400080006ff */
[----:B------:R-:W-:Y:S02]  /*1cd0*/  USEL UR8, URZ, 0x1, UP0 ;  /* 0x00000001ff087887 */ /* 0x000fe40008000000 */
[----:B------:R-:W-:Y:S02]  /*1ce0*/  USEL UR64, UR64, URZ, UP0 ;  /* 0x000000ff40407287 */ /* 0x000fe40008000000 */
[----:B------:R-:W-:Y:S02]  /*1cf0*/  ULOP3.LUT UR6, UR51, UR7, URZ, 0xfc, !UPT ;  /* 0x0000000733067292 */ /* 0x000fe4000f8efcff */
[----:B------:R-:W-:Y:S01]  /*1d00*/  ULEA UR9, UR64, UR61, 0x3 ;  /* 0x0000003d40097291 */ /* 0x000fe2000f8e18ff */
[----:B------:R-:W-:Y:S01]  /*1d10*/  LOP3.LUT R12, R12, UR8, RZ, 0x3c, !PT ;  /* 0x000000080c0c7c12 */ /* 0x000fe2000f8e3cff */
[----:B------:R-:W-:Y:S01]  /*1d20*/  UIMAD.WIDE.U32 UR36, UR6, UR22, URZ ;  /* 0x00000016062472a5 */ /* 0x000fe2000f8e00ff */
[----:B---3--:R-:W-:Y:S01]  /*1d30*/  @P0 PRMT R7, R2, 0x40, R5 ;  /* 0x0000004002070816 */ /* 0x008fe20000000005 */
[----:B------:R-:W-:Y:S01]  /*1d40*/  UISETP.NE.AND UP2, UPT, UR33, 0x1, UPT ;  /* 0x000000012100788c */ /* 0x000fe2000bf45270 */
[----:B--2---:R-:W-:Y:S01]  /*1d50*/  SHF.L.U32 R3, R12, 0x1f, RZ ;  /* 0x0000001f0c037819 */ /* 0x004fe200000006ff */
[----:B------:R-:W-:Y:S01]  /*1d60*/  USHF.R.U32.HI UR30, URZ, UR23, UR37 ;  /* 0x00000017ff1e7299 */ /* 0x000fe20008011625 */
[----:B------:R-:W-:Y:S01]  /*1d70*/  @P0 R2UR UR11, R7 ;  /* 0x00000000070b02ca */ /* 0x000fe200000e0000 */
[----:B------:R-:W-:Y:S01]  /*1d80*/  ULEA UR8, UR52, UR60, 0xc ;  /* 0x0000003c34087291 */ /* 0x000fe2000f8e60ff */
[----:B------:R1:W2:Y:S01]  /*1d90*/  SYNCS.PHASECHK.TRANS64.TRYWAIT P2, [UR9+0x40], R3 ;  /* 0x00004003ff0075a7 */ /* 0x0002a20008041109 */
[----:B------:R-:W-:Y:S02]  /*1da0*/  USEL UR36, UR6, UR30, !UP2 ;  /* 0x0000001e06247287 */ /* 0x000fe4000d000000 */
[----:B------:R-:W-:Y:S02]  /*1db0*/  UIADD3 UR72, UP1, UPT, UR70, 0x80, URZ ;  /* 0x0000008046487890 */ /* 0x000fe4000ff3e0ff */
[----:B------:R-:W-:Y:S02]  /*1dc0*/  ULEA UR52, UR52, UR61, 0xd ;  /* 0x0000003d34347291 */ /* 0x000fe4000f8e68ff */
[----:B------:R-:W-:Y:S02]  /*1dd0*/  UIMAD.WIDE.U32 UR38, UR36, UR32, URZ ;  /* 0x00000020242672a5 */ /* 0x000fe4000f8e00ff */
[----:B------:R-:W-:Y:S02]  /*1de0*/  UISETP.NE.AND UP3, UPT, UR34, 0x1, UPT ;  /* 0x000000012200788c */ /* 0x000fe4000bf65270 */
[----:B------:R-:W-:Y:S01]  /*1df0*/  UIADD3.X UR73, UPT, UPT, URZ, UR71, URZ, UP1, !UPT ;  /* 0x00000047ff497290 */ /* 0x000fe20008ffe4ff */
[----:B------:R-:W-:Y:S01]  /*1e00*/  IMAD.U32 R7, RZ, RZ, UR11 ;  /* 0x0000000bff077e24 */ /* 0x000fe2000f8e00ff */
[----:B------:R-:W-:Y:S02]  /*1e10*/  UIADD3 UR48, UPT, UPT, UR52, 0x8800, URZ ;  /* 0x0000880034307890 */ /* 0x000fe4000fffe0ff */
[----:B------:R-:W-:Y:S02]  /*1e20*/  USHF.R.U32.HI UR37, URZ, UR31, UR39 ;  /* 0x0000001fff257299 */ /* 0x000fe40008011627 */
[----:B------:R-:W-:Y:S02]  /*1e30*/  UIADD3 UR30, UPT, UPT, -UR36, URZ, URZ ;  /* 0x000000ff241e7290 */ /* 0x000fe4000fffe1ff */
[----:B------:R-:W-:Y:S02]  /*1e40*/  USEL UR45, UR36, UR37, !UP3 ;  /* 0x00000025242d7287 */ /* 0x000fe4000d800000 */
[----:B------:R-:W-:Y:S01]  /*1e50*/  UIMAD UR6, UR33, UR30, UR6 ;  /* 0x0000001e210672a4 */ /* 0x000fe2000f8e0206 */
[----:B-1----:R-:W-:Y:S01]  /*1e60*/  IMAD.MOV.U32 R3, RZ, RZ, 0x3 ;  /* 0x00000003ff037424 */ /* 0x002fe200078e00ff */
[----:B------:R-:W-:Y:S01]  /*1e70*/  UMOV UR58, 0x0 ;  /* 0x00000000003a7882 */ /* 0x000fe20000000000 */
[----:B------:R-:W-:Y:S01]  /*1e80*/  UMOV UR59, 0x10000000 ;  /* 0x10000000003b7882 */ /* 0x000fe20000000000 */
[----:B------:R-:W-:Y:S01]  /*1e90*/  UIADD3 UR52, UPT, UPT, UR52, 0x9800, URZ ;  /* 0x0000980034347890 */ /* 0x000fe2000fffe0ff */
[----:B------:R-:W-:Y:S01]  /*1ea0*/  UTMALDG.2D [UR48], [UR72], desc[UR58] ;  /* 0x00003a30480075b4 */ /* 0x000fe20008009000 */
[----:B------:R-:W-:Y:S01]  /*1eb0*/  UIADD3 UR30, UPT, UPT, -UR45, URZ, URZ ;  /* 0x000000ff2d1e7290 */ /* 0x000fe2000fffe1ff */
[----:B------:R-:W-:Y:S01]  /*1ec0*/  @P0 R2UR UR12, R3 ;  /* 0x00000000030c02ca */ /* 0x000fe200000e0000 */
[----:B------:R-:W-:Y:S02]  /*1ed0*/  UIMAD UR43, UR6, UR14, UR4 ;  /* 0x0000000e062b72a4 */ /* 0x000fe4000f8e0204 */
[----:B------:R-:W-:Y:S02]  /*1ee0*/  UIADD3 UR46, UP0, UPT, UR70, 0x180, URZ ;  /* 0x00000180462e7890 */ /* 0x000fe4000ff1e0ff */
[----:B------:R-:W-:Y:S02]  /*1ef0*/  ULEA UR8, UR8, UR61, 0x2 ;  /* 0x0000003d08087291 */ /* 0x000fe4000f8e10ff */
[----:B------:R-:W-:Y:S01]  /*1f00*/  UIMAD UR6, UR34, UR30, UR36 ;  /* 0x0000001e220672a4 */ /* 0x000fe2000f8e0224 */
[----:B------:R-:W-:Y:S01]  /*1f10*/  UMOV UR53, UR49 ;  /* 0x0000003100357c82 */ /* 0x000fe20008000000 */
[----:B------:R-:W-:Y:S01]  /*1f20*/  UMOV UR55, UR51 ;  /* 0x0000003300377c82 */ /* 0x000fe20008000000 */
[----:B------:R-:W-:Y:S01]  /*1f30*/  UIADD3.X UR47, UPT, UPT, URZ, UR71, URZ, UP0, !UPT ;  /* 0x00000047ff2f7290 */ /* 0x000fe200087fe4ff */
[----:B------:R1:W-:Y:S02]  /*1f40*/  UTMALDG.2D [UR52], [UR72], desc[UR58] ;  /* 0x00003a34480075b4 */ /* 0x0003e40008009000 */
[----:B------:R-:W-:Y:S01]  /*1f50*/  IMAD.U32 R3, RZ, RZ, UR12 ;  /* 0x0000000cff037e24 */ /* 0x000fe2000f8e00ff */
[----:B------:R-:W-:Y:S02]  /*1f60*/  UIADD3 UR40, UPT, UPT, UR8, 0x18800, URZ ;  /* 0x0001880008287890 */ /* 0x000fe4000fffe0ff */
[----:B------:R-:W-:Y:S02]  /*1f70*/  UIMAD UR44, UR6, UR15, UR5 ;  /* 0x0000000f062c72a4 */ /* 0x000fe4000f8e0205 */
[----:B------:R-:W-:Y:S01]  /*1f80*/  @P0 PRMT R3, R7, 0x5410, R3 ;  /* 0x0000541007030816 */ /* 0x000fe20000000003 */
[----:B------:R-:W-:Y:S01]  /*1f90*/  UMOV UR41, UR49 ;  /* 0x0000003100297c82 */ /* 0x000fe20008000000 */
[----:B------:R-:W-:Y:S02]  /*1fa0*/  UIADD3 UR24, UPT, UPT, UR8, 0x19800, URZ ;  /* 0x0001980008187890 */ /* 0x000fe4000fffe0ff */
[----:B------:R-:W-:Y:S01]  /*1fb0*/  @P0 R2UR UR56, R3 ;  /* 0x00000000033802ca */ /* 0x000fe200000e0000 */
[----:B------:R-:W-:Y:S01]  /*1fc0*/  UMOV UR25, UR49 ;  /* 0x0000003100197c82 */ /* 0x000fe20008000000 */
[----:B------:R-:W-:Y:S01]  /*1fd0*/  UMOV UR27, UR43 ;  /* 0x0000002b001b7c82 */ /* 0x000fe20008000000 */
[----:B------:R-:W-:Y:S01]  /*1fe0*/  UMOV UR29, UR45 ;  /* 0x0000002d001d7c82 */ /* 0x000fe20008000000 */
[----:B------:R-:W-:Y:S01]  /*1ff0*/  UMOV UR28, UR44 ;  /* 0x0000002c001c7c82 */ /* 0x000fe20008000000 */
[----:B------:R-:W-:Y:S01]  /*2000*/  UIADD3 UR16, UPT, UPT, UR8, 0x1a800, URZ ;  /* 0x0001a80008107890 */ /* 0x000fe2000fffe0ff */
[----:B------:R-:W-:Y:S01]  /*2010*/  UMOV UR17, UR49 ;  /* 0x0000003100117c82 */ /* 0x000fe20008000000 */
[----:B------:R-:W-:Y:S01]  /*2020*/  UMOV UR19, UR43 ;  /* 0x0000002b00137c82 */ /* 0x000fe20008000000 */
[----:B------:R-:W-:Y:S01]  /*2030*/  UMOV UR21, UR45 ;  /* 0x0000002d00157c82 */ /* 0x000fe20008000000 */
[----:B------:R-:W-:Y:S01]  /*2040*/  UMOV UR20, UR44 ;  /* 0x0000002c00147c82 */ /* 0x000fe20008000000 */
[----:B------:R-:W-:Y:S03]  /*2050*/  UIADD3 UR8, UPT, UPT, UR8, 0x1b800, URZ ;  /* 0x0001b80008087890 */ /* 0x000fe6000fffe0ff */
[----:B------:R3:W-:Y:S01]  /*2060*/  UTMALDG.4D.IM2COL.MULTICAST [UR40], [UR46], UR56 ;  /* 0x000000282e0073b4 */ /* 0x0007e20008058838 */
[----:B------:R-:W-:Y:S01]  /*2070*/  UMOV UR9, UR49 ;  /* 0x0000003100097c82 */ /* 0x000fe20008000000 */
[----:B------:R-:W-:Y:S01]  /*2080*/  UMOV UR11, UR43 ;  /* 0x0000002b000b7c82 */ /* 0x000fe20008000000 */
[----:B------:R-:W-:Y:S01]  /*2090*/  UMOV UR13, UR45 ;  /* 0x0000002d000d7c82 */ /* 0x000fe20008000000 */
[----:B------:R-:W-:Y:S01]  /*20a0*/  UMOV UR12, UR44 ;  /* 0x0000002c000c7c82 */ /* 0x000fe20008000000 */
[----:B------:R-:W-:Y:S01]  /*20b0*/  UIADD3 UR35, UPT, UPT, UR35, 0x1, URZ ;  /* 0x0000000123237890 */ /* 0x000fe2000fffe0ff */
[----:B------:R-:W-:Y:S01]  /*20c0*/  UMOV UR30, UR62 ;  /* 0x0000003e001e7c82 */ /* 0x000fe20008000000 */
[----:B------:R3:W-:Y:S02]  /*20d0*/  UTMALDG.4D.IM2COL.MULTICAST [UR24], [UR46], UR56 ;  /* 0x000000182e0073b4 */ /* 0x0007e40008058838 */
[----:B------:R-:W-:Y:S01]  /*20e0*/  UISETP.NE.AND UP0, UPT, UR35, UR62, UPT ;  /* 0x0000003e2300728c */ /* 0x000fe2000bf05270 */
[----:B-1----:R-:W-:Y:S01]  /*20f0*/  UMOV UR52, UR64 ;  /* 0x0000004000347c82 */ /* 0x002fe20008000000 */
[----:B------:R3:W-:Y:S01]  /*2100*/  UTMALDG.4D.IM2COL.MULTICAST [UR16], [UR46], UR56 ;  /* 0x000000102e0073b4 */ /* 0x0007e20008058838 */
[----:B------:R3:W-:Y:S06]  /*2110*/  UTMALDG.4D.IM2COL.MULTICAST [UR8], [UR46], UR56 ;  /* 0x000000082e0073b4 */ /* 0x0007ec0008058838 */
[----:B---3--:R-:W-:Y:S05]  /*2120*/  BRA.U UP0, `(.L_x_29) ;  /* 0xfffffff9009c7547 */ /* 0x008fea000b83ffff */
.L_x_23:
[----:B------:R-:W-:Y:S01]  /*2130*/  ULEA UR4, UR64, UR61, 0x3 ;  /* 0x0000003d40047291 */ /* 0x000fe2000f8e18ff */
[----:B------:R-:W-:Y:S01]  /*2140*/  SHF.L.U32 R2, R12, 0x1f, RZ ;  /* 0x0000001f0c027819 */ /* 0x000fe200000006ff */
[----:B------:R-:W-:Y:S01]  /*2150*/  @!P4 SYNCS.ARRIVE.TRANS64.A1T0 RZ, [UR61+0xc8], RZ ;  /* 0x0000c8ffffffc9a7 */ /* 0x000fe2000810003d */
[----:B------:R-:W-:-:S06]  /*2160*/  UISETP.GT.AND UP0, UPT, UR68, UR67, UPT ;  /* 0x000000434400728c */ /* 0x000fcc000bf04270 */
[----:B------:R1:W3:Y:S03]  /*2170*/  SYNCS.PHASECHK.TRANS64.TRYWAIT P1, [UR4+0x40], R2 ;  /* 0x00004002ff0075a7 */ /* 0x0002e60008021104 */
[----:B------:R-:W-:Y:S05]  /*2180*/  BRA.U !UP0, `(.L_x_30) ;  /* 0x0000000508ac7547 */ /* 0x000fea000b800000 */
[----:B-1----:R-:W1:Y:S01]  /*2190*/  LDC.64 R2, c[0x0][0x5d8] ;  /* 0x00017600ff027b82 */ /* 0x002e620000000a00 */
[----:B------:R-:W1:Y:S01]  /*21a0*/  LDCU.64 UR8, c[0x0][0x5b0] ;  /* 0x0000b600ff0877ac */ /* 0x000e620008000a00 */
[----:B------:R-:W-:Y:S01]  /*21b0*/  UIADD3 UR40, UPT, UPT, UR65, UR30, URZ ;  /* 0x0000001e41287290 */ /* 0x000fe2000fffe0ff */
[----:B------:R-:W4:Y:S01]  /*21c0*/  LDCU UR41, c[0x0][0x598] ;  /* 0x0000b300ff2977ac */ /* 0x000f220008000800 */
[----:B------:R-:W1:Y:S01]  /*21d0*/  LDCU UR39, c[0x0][0x58c] ;  /* 0x0000b180ff2777ac */ /* 0x000e620008000800 */
[----:B------:R-:W1:Y:S01]  /*21e0*/  LDCU UR38, c[0x0][0x59c] ;  /* 0x0000b380ff2677ac */ /* 0x000e620008000800 */
[----:B------:R-:W1:Y:S01]  /*21f0*/  LDCU UR31, c[0x0][0x5a0] ;  /* 0x0000b400ff1f77ac */ /* 0x000e620008000800 */
[----:B------:R-:W1:Y:S02]  /*2200*/  LDCU.64 UR22, c[0x0][0x590] ;  /* 0x0000b200ff1677ac */ /* 0x000e640008000a00 */
[----:B-1----:R-:W-:Y:S02]  /*2210*/  IMAD R2, R4, UR8, R2 ;  /* 0x0000000804027c24 */ /* 0x002fe4000f8e0202 */
[----:B------:R-:W-:Y:S01]  /*2220*/  IMAD R6, R6, UR9, R3 ;  /* 0x0000000906067c24 */ /* 0x000fe2000f8e0203 */
[----:B------:R-:W1:Y:S01]  /*2230*/  LDCU.64 UR14, c[0x0][0x5b8] ;  /* 0x0000b700ff0e77ac */ /* 0x000e620008000a00 */
[----:B------:R-:W1:Y:S01]  /*2240*/  LDCU.64 UR4, c[0x0][0x5d0] ;  /* 0x0000ba00ff0477ac */ /* 0x000e620008000a00 */
[----:B------:R-:W-:-:S02]  /*2250*/  UIADD3 UR54, UPT, UPT, UR50, 0x20, URZ ;  /* 0x0000002032367890 */ /* 0x000fc4000fffe0ff */
[----:B------:R-:W-:Y:S02]  /*2260*/  UIADD3 UR26, UPT, UPT, UR42, 0x20, URZ ;  /* 0x000000202a1a7890 */ /* 0x000fe4000fffe0ff */
[----:B------:R-:W-:Y:S02]  /*2270*/  UIADD3 UR18, UPT, UPT, UR42, 0x40, URZ ;  /* 0x000000402a127890 */ /* 0x000fe4000fffe0ff */
[----:B------:R-:W-:Y:S01]  /*2280*/  UIADD3 UR10, UPT, UPT, UR42, 0x60, URZ ;  /* 0x000000602a0a7890 */ /* 0x000fe2000fffe0ff */
[----:B----4-:R-:W-:-:S11]  /*2290*/  UMOV UR52, UR64 ;  /* 0x0000004000347c82 */ /* 0x010fd60008000000 */
.L_x_36:
[----:B------:R-:W-:Y:S01]  /*22a0*/  @!P6 MOV R4, 0x6000 ;  /* 0x000060000004e802 */ /* 0x000fe20000000f00 */
[----:B------:R-:W-:Y:S01]  /*22b0*/  ULEA UR57, UR52, UR61, 0x3 ;  /* 0x0000003d34397291 */ /* 0x000fe2000f8e18ff */
[----:B---34-:R-:W-:Y:S11]  /*22c0*/  @P1 BRA `(.L_x_31) ;  /* 0x00000000000c1947 */ /* 0x018ff60003800000 */
[----:B------:R-:W-:Y:S04]  /*22d0*/  SHF.L.U32 R5, R12, 0x1f, RZ ;  /* 0x0000001f0c057819 */ /* 0x000fe800000006ff */
[----:B------:R-:W3:Y:S02]  /*22e0*/  SYNCS.PHASECHK.TRANS64.TRYWAIT P0, [UR57+0x40], R5 ;  /* 0x00004005ff0075a7 */ /* 0x000ee40008001139 */
[----:B---3--:R-:W-:Y:S05]  /*22f0*/  @!P0 BRA `(.L_x_32) ;  /* 0x0000007000288947 */ /* 0x008fea0003800000 */
.L_x_31:
[----:B------:R4:W-:Y:S01]  /*2300*/  @!P6 SYNCS.ARRIVE.TRANS64 RZ, [UR57], R4 ;  /* 0x00000004ffffe9a7 */ /* 0x0009e20008000039 */
[----:B------:R-:W-:Y:S04]  /*2310*/  ULOP3.LUT UR6, UR63, 0x2, URZ, 0xfc, !UPT ;  /* 0x000000023f067892 */ /* 0x000fe8000f8efcff */
[----:B------:R-:W-:Y:S09]  /*2320*/  UISETP.NE.AND UP0, UPT, UR6, 0x2, UPT ;  /* 0x000000020600788c */ /* 0x000ff2000bf05270 */
[----:B------:R-:W-:Y:S05]  /*2330*/  BRA.U UP0, `(.L_x_33) ;  /* 0x0000000100047547 */ /* 0x000fea000b800000 */
[----:B-1----:R-:W-:Y:S05]  /*2340*/  BPT.TRAP 0x1 ;  /* 0x000000040000795c */ /* 0x002fea0000300000 */
.L_x_33:
[----:B------:R-:W-:Y:S04]  /*2350*/  BSSY.RECONVERGENT B0, `(.L_x_34) ;  /* 0x0000003000007945 */ /* 0x000fe80003800200 */
[----:B------:R-:W-:Y:S05]  /*2360*/  @P5 BRA `(.L_x_35) ;  /* 0x0000000000045947 */ /* 0x000fea0003800000 */
[----:B-1----:R-:W-:Y:S05]  /*2370*/  BPT.TRAP 0x1 ;  /* 0x000000040000795c */ /* 0x002fea0000300000 */
.L_x_35:
[----:B-1----:R-:W-:Y:S05]  /*2380*/  BSYNC.RECONVERGENT B0 ;  /* 0x0000000000007941 */ /* 0x002fea0003800200 */
.L_x_34:
        /* <DEDUP_REMOVED lines=10> */
[----:B----4-:R-:W-:Y:S01]  /*2430*/  @P0 PRMT R4, R2, 0x40, R6 ;  /* 0x0000004002040816 */ /* 0x010fe20000000006 */
[----:B------:R-:W-:Y:S01]  /*2440*/  UISETP.NE.AND UP2, UPT, UR39, 0x1, UPT ;  /* 0x000000012700788c */ /* 0x000fe2000bf45270 */
[----:B---3--:R-:W-:Y:S01]  /*2450*/  SHF.L.U32 R3, R12, 0x1f, RZ ;  /* 0x0000001f0c037819 */ /* 0x008fe200000006ff */
[----:B------:R-:W-:Y:S01]  /*2460*/  USHF.R.U32.HI UR37, URZ, UR23, UR45 ;  /* 0x00000017ff257299 */ /* 0x000fe2000801162d */
[----:B------:R-:W-:Y:S01]  /*2470*/  @P0 R2UR UR12, R4 ;  /* 0x00000000040c02ca */ /* 0x000fe200000e0000 */
[----:B------:R-:W-:Y:S01]  /*2480*/  ULEA UR8, UR52, UR60, 0xc ;  /* 0x0000003c34087291 */ /* 0x000fe2000f8e60ff */
[----:B------:R1:W4:Y:S01]  /*2490*/  SYNCS.PHASECHK.TRANS64.TRYWAIT P1, [UR9+0x40], R3 ;  /* 0x00004003ff0075a7 */ /* 0x0003220008021109 */
        /* <DEDUP_REMOVED lines=11> */
[----:B------:R-:W-:Y:S02]  /*2550*/  UIMAD UR6, UR39, UR43, UR6 ;  /* 0x0000002b270672a4 */ /* 0x000fe4000f8e0206 */
[----:B------:R-:W-:Y:S01]  /*2560*/  UIADD3 UR52, UPT, UPT, UR52, 0x9800, URZ ;  /* 0x0000980034347890 */ /* 0x000fe2000fffe0ff */
[----:B-1----:R-:W-:Y:S01]  /*2570*/  IMAD.MOV.U32 R3, RZ, RZ, 0x3 ;  /* 0x00000003ff037424 */ /* 0x002fe200078e00ff */
[----:B------:R-:W-:Y:S01]  /*2580*/  UMOV UR72, 0x0 ;  /* 0x0000000000487882 */ /* 0x000fe20000000000 */
[----:B------:R-:W-:Y:S01]  /*2590*/  UMOV UR73, 0x10000000 ;  /* 0x1000000000497882 */ /* 0x000fe20000000000 */
[----:B------:R-:W-:Y:S01]  /*25a0*/  UMOV UR58, UR50 ;  /* 0x00000032003a7c82 */ /* 0x000fe20008000000 */
[----:B------:R-:W-:Y:S01]  /*25b0*/  UIADD3 UR43, UPT, UPT, -UR37, URZ, URZ ;  /* 0x000000ff252b7290 */ /* 0x000fe2000fffe1ff */
[----:B------:R-:W-:Y:S01]  /*25c0*/  UTMALDG.2D [UR56], [UR74], desc[UR72] ;  /* 0x000048384a0075b4 */ /* 0x000fe20008009000 */
[----:B------:R-:W-:Y:S01]  /*25d0*/  UIMAD UR35, UR6, UR14, UR4 ;  /* 0x0000000e062372a4 */ /* 0x000fe2000f8e0204 */
[----:B------:R-:W-:Y:S01]  /*25e0*/  @P0 R2UR UR11, R3 ;  /* 0x00000000030b02ca */ /* 0x000fe200000e0000 */
[----:B------:R-:W-:Y:S02]  /*25f0*/  UIADD3 UR48, UP0, UPT, UR70, 0x180, URZ ;  /* 0x0000018046307890 */ /* 0x000fe4000ff1e0ff */
[----:B------:R-:W-:Y:S02]  /*2600*/  ULEA UR8, UR8, UR61, 0x2 ;  /* 0x0000003d08087291 */ /* 0x000fe4000f8e10ff */
[----:B------:R-:W-:Y:S01]  /*2610*/  UIMAD UR6, UR41, UR43, UR44 ;  /* 0x0000002b290672a4 */ /* 0x000fe2000f8e022c */
[----:B------:R-:W-:Y:S01]  /*2620*/  UMOV UR53, UR57 ;  /* 0x0000003900357c82 */ /* 0x000fe20008000000 */
[----:B------:R-:W-:Y:S01]  /*2630*/  UMOV UR55, UR59 ;  /* 0x0000003b00377c82 */ /* 0x000fe20008000000 */
[----:B------:R-:W-:Y:S01]  /*2640*/  UIADD3.X UR49, UPT, UPT, URZ, UR71, URZ, UP0, !UPT ;  /* 0x00000047ff317290 */ /* 0x000fe200087fe4ff */
[----:B------:R1:W-:Y:S01]  /*2650*/  UTMALDG.2D [UR52], [UR74], desc[UR72] ;  /* 0x000048344a0075b4 */ /* 0x0003e20008009000 */
[----:B------:R-:W-:Y:S03]  /*2660*/  UIADD3 UR32, UPT, UPT, UR8, 0x18800, URZ ;  /* 0x0001880008207890 */ /* 0x000fe6000fffe0ff */
[----:B------:R-:W-:Y:S01]  /*2670*/  IMAD.U32 R3, RZ, RZ, UR11 ;  /* 0x0000000bff037e24 */ /* 0x000fe2000f8e00ff */
[----:B------:R-:W-:Y:S01]  /*2680*/  UIMAD UR36, UR6, UR15, UR5 ;  /* 0x0000000f062472a4 */ /* 0x000fe2000f8e0205 */
[----:B------:R-:W-:Y:S01]  /*2690*/  UMOV UR33, UR57 ;  /* 0x0000003900217c82 */ /* 0x000fe20008000000 */
[----:B------:R-:W-:Y:S02]  /*26a0*/  UMOV UR34, UR42 ;  /* 0x0000002a00227c82 */ /* 0x000fe40008000000 */
[----:B------:R-:W-:Y:S01]  /*26b0*/  @P0 PRMT R3, R4, 0x5410, R3 ;  /* 0x0000541004030816 */ /* 0x000fe20000000003 */
[----:B------:R-:W-:Y:S01]  /*26c0*/  UIADD3 UR24, UPT, UPT, UR8, 0x19800, URZ ;  /* 0x0001980008187890 */ /* 0x000fe2000fffe0ff */
[----:B------:R-:W-:Y:S02]  /*26d0*/  UMOV UR25, UR57 ;  /* 0x0000003900197c82 */ /* 0x000fe40008000000 */
[----:B------:R-:W-:Y:S01]  /*26e0*/  @P0 R2UR UR51, R3 ;  /* 0x00000000033302ca */ /* 0x000fe200000e0000 */
        /* <DEDUP_REMOVED lines=8> */
[----:B------:R-:W-:Y:S01]  /*2770*/  UIADD3 UR8, UPT, UPT, UR8, 0x1b800, URZ ;  /* 0x0001b80008087890 */ /* 0x000fe2000fffe0ff */
[----:B------:R-:W-:Y:S03]  /*2780*/  UMOV UR9, UR57 ;  /* 0x0000003900097c82 */ /* 0x000fe60008000000 */
[----:B------:R3:W-:Y:S01]  /*2790*/  UTMALDG.4D.IM2COL.MULTICAST [UR32], [UR48], UR51 ;  /* 0x00000020300073b4 */ /* 0x0007e20008058833 */
[----:B------:R-:W-:Y:S01]  /*27a0*/  UMOV UR11, UR35 ;  /* 0x00000023000b7c82 */ /* 0x000fe20008000000 */
[----:B------:R-:W-:Y:S01]  /*27b0*/  UMOV UR13, UR37 ;  /* 0x00000025000d7c82 */ /* 0x000fe20008000000 */
[----:B------:R-:W-:Y:S01]  /*27c0*/  UMOV UR12, UR36 ;  /* 0x00000024000c7c82 */ /* 0x000fe20008000000 */
[----:B------:R-:W-:Y:S01]  /*27d0*/  UIADD3 UR30, UPT, UPT, UR30, 0x1, URZ ;  /* 0x000000011e1e7890 */ /* 0x000fe2000fffe0ff */
[----:B------:R3:W-:Y:S03]  /*27e0*/  UTMALDG.4D.IM2COL.MULTICAST [UR24], [UR48], UR51 ;  /* 0x00000018300073b4 */ /* 0x0007e60008058833 */
[----:B------:R-:W-:Y:S01]  /*27f0*/  UISETP.NE.AND UP0, UPT, UR30, UR40, UPT ;  /* 0x000000281e00728c */ /* 0x000fe2000bf05270 */
[----:B-1----:R-:W-:Y:S01]  /*2800*/  UMOV UR52, UR64 ;  /* 0x0000004000347c82 */ /* 0x002fe20008000000 */
[----:B------:R3:W-:Y:S01]  /*2810*/  UTMALDG.4D.IM2COL.MULTICAST [UR16], [UR48], UR51 ;  /* 0x00000010300073b4 */ /* 0x0007e20008058833 */
[----:B------:R3:W-:Y:S06]  /*2820*/  UTMALDG.4D.IM2COL.MULTICAST [UR8], [UR48], UR51 ;  /* 0x00000008300073b4 */ /* 0x0007ec0008058833 */
[----:B---3--:R-:W-:Y:S05]  /*2830*/  BRA.U UP0, `(.L_x_36) ;  /* 0xfffffff900987547 */ /* 0x008fea000b83ffff */
.L_x_30:
[----:B------:R-:W-:Y:S01]  /*2840*/  SHF.L.U32 R3, R11, 0x1f, RZ ;  /* 0x0000001f0b037819 */ /* 0x000fe200000006ff */
[----:B------:R-:W-:-:S03]  /*2850*/  NOP ;  /* 0x0000000000007918 */ /* 0x000fc60000000000 */
[----:B------:R-:W2:Y:S02]  /*2860*/  SYNCS.PHASECHK.TRANS64.TRYWAIT P0, [UR61+0xd0], R3 ;  /* 0x0000d003ff0075a7 */ /* 0x000ea4000800113d */
[----:B--2---:R-:W-:Y:S05]  /*2870*/  @!P0 BRA `(.L_x_37) ;  /* 0x0000006800e08947 */ /* 0x004fea0003800000 */
.L_x_138:
[----:B------:R-:W2:Y:S01]  /*2880*/  LDS.128 R4, [UR61+0x110] ;  /* 0x0001103dff047984 */ /* 0x000ea20008000c00 */
[----:B------:R-:W-:Y:S01]  /*2890*/  UIADD3 UR4, UPT, UPT, UR61, 0xd8, URZ ;  /* 0x000000d83d047890 */ /* 0x000fe2000fffe0ff */
[----:B---34-:R-:W-:Y:S01]  /*28a0*/  ISETP.GE.AND P1, PT, R26, 0x1, PT ;  /* 0x000000011a00780c */ /* 0x018fe20003f26270 */
[----:B------:R-:W-:Y:S01]  /*28b0*/  @!PT LDS RZ, [RZ] ;  /* 0x00000000fffff984 */ /* 0x000fe20000000800 */
[----:B------:R-:W-:Y:S01]  /*28c0*/  @!PT LDS RZ, [RZ] ;  /* 0x00000000fffff984 */ /* 0x000fe20000000800 */
[----:B------:R-:W-:Y:S01]  /*28d0*/  @!PT LDS RZ, [RZ] ;  /* 0x00000000fffff984 */ /* 0x000fe20000000800 */
[----:B------:R-:W-:Y:S01]  /*28e0*/  @!PT LDS RZ, [RZ] ;  /* 0x00000000fffff984 */ /* 0x000fe20000000800 */
[----:B------:R3:W-:Y:S06]  /*28f0*/  MEMBAR.ALL.CTA ;  /* 0x0000000000007992 */ /* 0x0007ec0000008000 */
[----:B---3--:R-:W3:Y:S01]  /*2900*/  FENCE.VIEW.ASYNC.S ;  /* 0x00000000000073c6 */ /* 0x008ee20000000000 */
[----:B------:R-:W-:-:S09]  /*2910*/  UPRMT UR4, URZ, 0x654, UR4 ;  /* 0x00000654ff047896 */ /* 0x000fd20008000004 */
[----:B---3--:R-:W-:Y:S01]  /*2920*/  SYNCS.ARRIVE.TRANS64.RED.A1T0 RZ, [UR4], RZ ;  /* 0x000000ffffff79a7 */ /* 0x008fe20008100404 */
[----:B--2---:R-:W-:-:S13]  /*2930*/  LOP3.LUT P0, RZ, R6, 0x1, RZ, 0xc0, !PT ;  /* 0x0000000106ff7812 */ /* 0x004fda000780c0ff */
[----:B------:R-:W-:Y:S02]  /*2940*/  @P0 MOV R10, R4 ;  /* 0x00000004000a0202 */ /* 0x000fe40000000f00 */
[----:B------:R-:W-:Y:S01]  /*2950*/  @P0 LOP3.LUT R8, R5, 0xffff, RZ, 0xc0, !PT ;  /* 0x0000ffff05080812 */ /* 0x000fe200078ec0ff */
[----:B------:R-:W-:Y:S06]  /*2960*/  @!P1 BRA `(.L_x_38) ;  /* 0x0000000000b89947 */ /* 0x000fec0003800000 */
[----:B------:R-:W2:Y:S01]  /*2970*/  LDC.64 R4, c[0x0][0xb18] ;  /* 0x0002c600ff047b82 */ /* 0x000ea20000000a00 */
[----:B------:R-:W-:-:S07]  /*2980*/  ISETP.NE.AND P3, PT, R26, 0x1, PT ;  /* 0x000000011a00780c */ /* 0x000fce0003f65270 */
[----:B------:R-:W3:Y:S08]  /*2990*/  LDC.64 R6, c[0x0][0xb10] ;  /* 0x0002c400ff067b82 */ /* 0x000ef00000000a00 */
[----:B------:R-:W4:Y:S08]  /*29a0*/  LDC R14, c[0x0][0xb20] ;  /* 0x0002c800ff0e7b82 */ /* 0x000f300000000800 */
[----:B------:R-:W4:Y:S01]  /*29b0*/  LDC R15, c[0x0][0xb0c] ;  /* 0x0002c300ff0f7b82 */ /* 0x000f220000000800 */
[----:B--2---:R-:W-:Y:S01]  /*29c0*/  IMAD.HI.U32 R17, R0, R5, RZ ;  /* 0x0000000500117227 */ /* 0x004fe200078e00ff */
[----:B------:R-:W-:-:S03]  /*29d0*/  ISETP.NE.AND P1, PT, R4, 0x1, PT ;  /* 0x000000010400780c */ /* 0x000fc60003f25270 */
[----:B------:R-:W-:-:S03]  /*29e0*/  IMAD.HI.U32 R5, R8, R5, RZ ;  /* 0x0000000508057227 */ /* 0x000fc600078e00ff */
[----:B-1----:R-:W1:Y:S01]  /*29f0*/  LDC.64 R2, c[0x0][0xb28] ;  /* 0x0002ca00ff027b82 */ /* 0x002e620000000a00 */
[----:B---3--:R-:W-:-:S04]  /*2a00*/  IMAD.HI.U32 R18, R9, R6, RZ ;  /* 0x0000000609127227 */ /* 0x008fc800078e00ff */
[----:B------:R-:W-:Y:S01]  /*2a10*/  IMAD.HI.U32 R19, R10, R6, RZ ;  /* 0x000000060a137227 */ /* 0x000fe200078e00ff */
[----:B------:R-:W-:Y:S02]  /*2a20*/  SHF.R.U32.HI R18, RZ, R7, R18 ;  /* 0x00000007ff127219 */ /* 0x000fe40000011612 */
[-C--:B----4-:R-:W-:Y:S02]  /*2a30*/  SHF.R.U32.HI R17, RZ, R14.reuse, R17 ;  /* 0x0000000eff117219 */ /* 0x090fe40000011611 */
[----:B------:R-:W-:Y:S02]  /*2a40*/  SHF.R.U32.HI R5, RZ, R14, R5 ;  /* 0x0000000eff057219 */ /* 0x000fe40000011605 */
[----:B------:R-:W-:Y:S02]  /*2a50*/  SEL R17, R0, R17, !P1 ;  /* 0x0000001100117207 */ /* 0x000fe40004800000 */
[----:B------:R-:W-:Y:S02]  /*2a60*/  SHF.R.U32.HI R19, RZ, R7, R19 ;  /* 0x00000007ff137219 */ /* 0x000fe40000011613 */
[----:B------:R-:W-:-:S02]  /*2a70*/  ISETP.NE.AND P2, PT, R15, 0x1, PT ;  /* 0x000000010f00780c */ /* 0x000fc40003f45270 */
[----:B------:R-:W-:Y:S02]  /*2a80*/  SEL R5, R8, R5, !P1 ;  /* 0x0000000508057207 */ /* 0x000fe40004800000 */
[----:B------:R-:W-:Y:S02]  /*2a90*/  SEL R18, R9, R18, !P2 ;  /* 0x0000001209127207 */ /* 0x000fe40005000000 */
[----:B------:R-:W-:Y:S01]  /*2aa0*/  SEL R19, R10, R19, !P2 ;  /* 0x000000130a137207 */ /* 0x000fe20005000000 */
[----:B-1----:R-:W-:-:S04]  /*2ab0*/  IMAD.HI.U32 R16, R17, R2, RZ ;  /* 0x0000000211107227 */ /* 0x002fc800078e00ff */
        /* <DEDUP_REMOVED lines=10> */
[----:B------:R-:W-:-:S04]  /*2b60*/  @!P1 IMAD.HI.U32 R7, R19, R2, RZ ;  /* 0x0000000213079227 */ /* 0x000fc800078e00ff */
[----:B------:R-:W-:Y:S01]  /*2b70*/  IMAD.MOV R2, RZ, RZ, -R6 ;  /* 0x000000ffff027224 */ /* 0x000fe200078e0a06 */
[----:B------:R-:W-:Y:S02]  /*2b80*/  @!P1 SHF.R.U32.HI R3, RZ, R3, R7 ;  /* 0x00000003ff039219 */ /* 0x000fe40000011607 */
[----:B------:R-:W-:Y:S01]  /*2b90*/  IADD3 R7, PT, PT, -R5, RZ, RZ ;  /* 0x000000ff05077210 */ /* 0x000fe20007ffe1ff */
[----:B------:R-:W-:Y:S01]  /*2ba0*/  IMAD R2, R26, R2, R5 ;  /* 0x000000021a027224 */ /* 0x000fe200078e0205 */
        /* <DEDUP_REMOVED lines=10> */
.L_x_38:
[----:B------:R-:W2:Y:S02]  /*2c50*/  LDCU UR4, c[0x0][0xb30] ;  /* 0x00016600ff0477ac */ /* 0x000ea40008000800 */
[----:B--2---:R-:W-:-:S09]  /*2c60*/  UISETP.NE.AND UP0, UPT, UR4, 0x1, UPT ;  /* 0x000000010400788c */ /* 0x004fd2000bf05270 */
[----:B------:R-:W-:Y:S05]  /*2c70*/  BRA.U UP0, `(.L_x_39) ;  /* 0x0000000100407547 */ /* 0x000fea000b800000 */
[----:B------:R-:W2:Y:S08]  /*2c80*/  LDC.64 R4, c[0x0][0xb10] ;  /* 0x0002c400ff047b82 */ /* 0x000eb00000000a00 */
[----:B-1----:R-:W1:Y:S08]  /*2c90*/  LDC.64 R2, c[0x0][0xb18] ;  /* 0x0002c600ff027b82 */ /* 0x002e700000000a00 */
[----:B------:R-:W3:Y:S08]  /*2ca0*/  LDC R6, c[0x0][0xb20] ;  /* 0x0002c800ff067b82 */ /* 0x000ef00000000800 */
[----:B------:R-:W4:Y:S01]  /*2cb0*/  LDC R7, c[0x0][0xb0c] ;  /* 0x0002c300ff077b82 */ /* 0x000f220000000800 */
[----:B--2---:R-:W-:-:S05]  /*2cc0*/  IMAD.HI.U32 R4, R10, R4, RZ ;  /* 0x000000040a047227 */ /* 0x004fca00078e00ff */
[----:B------:R-:W-:Y:S01]  /*2cd0*/  SHF.R.U32.HI R4, RZ, R5, R4 ;  /* 0x00000005ff047219 */ /* 0x000fe20000011604 */
[----:B-1----:R-:W-:Y:S01]  /*2ce0*/  IMAD.HI.U32 R3, R8, R3, RZ ;  /* 0x0000000308037227 */ /* 0x002fe200078e00ff */
[----:B------:R-:W-:-:S04]  /*2cf0*/  ISETP.NE.AND P1, PT, R2, 0x1, PT ;  /* 0x000000010200780c */ /* 0x000fc80003f25270 */
[----:B---3--:R-:W-:-:S04]  /*2d00*/  SHF.R.U32.HI R3, RZ, R6, R3 ;  /* 0x00000006ff037219 */ /* 0x008fc80000011603 */
[----:B------:R-:W-:Y:S02]  /*2d10*/  SEL R3, R8, R3, !P1 ;  /* 0x0000000308037207 */ /* 0x000fe40004800000 */
[----:B----4-:R-:W-:-:S04]  /*2d20*/  ISETP.NE.AND P2, PT, R7, 0x1, PT ;  /* 0x000000010700780c */ /* 0x010fc80003f45270 */
[----:B------:R-:W-:-:S05]  /*2d30*/  SEL R4, R10, R4, !P2 ;  /* 0x000000040a047207 */ /* 0x000fca0005000000 */
[----:B------:R-:W-:Y:S02]  /*2d40*/  IMAD.IADD R5, R3, 0x1, -R4 ;  /* 0x0000000103057824 */ /* 0x000fe400078e0a04 */
[----:B------:R-:W-:Y:S02]  /*2d50*/  IMAD.IADD R3, R4, 0x1, -R3 ;  /* 0x0000000104037824 */ /* 0x000fe400078e0a03 */
[----:B------:R-:W-:Y:S02]  /*2d60*/  IMAD R10, R5, R7, R10 ;  /* 0x00000007050a7224 */ /* 0x000fe400078e020a */
[----:B------:R-:W-:-:S07]  /*2d70*/  IMAD R8, R3, R2, R8 ;  /* 0x0000000203087224 */ /* 0x000fce00078e0208 */
.L_x_39:
[----:B------:R-:W-:Y:S01]  /*2d80*/  PLOP3.LUT P4, PT, PT, PT, PT, 0x80, 0x8 ;  /* 0x000000000008781c */ /* 0x000fe20003f8f070 */
[----:B------:R-:W-:Y:S01]  /*2d90*/  IMAD.IADD R15, R10, 0x1, R67 ;  /* 0x000000010a0f7824 */ /* 0x000fe200078e0243 */
[----:B------:R-:W-:Y:S01]  /*2da0*/  LOP3.LUT R11, R11, 0x1, RZ, 0x3c, !PT ;  /* 0x000000010b0b7812 */ /* 0x000fe200078e3cff */
[----:B------:R-:W-:Y:S01]  /*2db0*/  IMAD.IADD R14, R8, 0x1, R66 ;  /* 0x00000001080e7824 */ /* 0x000fe200078e0242 */
[----:B------:R-:W-:Y:S09]  /*2dc0*/  @P0 BRA `(.L_x_40) ;  /* 0xffffffe800280947 */ /* 0x000ff2000383ffff */
[----:B------:R-:W-:Y:S01]  /*2dd0*/  UIADD3 UR61, UPT, UPT, UR61, 0x40, URZ ;  /* 0x000000403d3d7890 */ /* 0x000fe2000fffe0ff */
[----:B-1----:R-:W-:-:S03]  /*2de0*/  SHF.L.U32 R2, R12, 0x1f, RZ ;  /* 0x0000001f0c027819 */ /* 0x002fc600000006ff */
[----:B------:R-:W-:-:S09]  /*2df0*/  ULEA UR4, UR64, UR61, 0x3 ;  /* 0x0000003d40047291 */ /* 0x000fd2000f8e18ff */
[----:B------:R-:W1:Y:S02]  /*2e00*/  SYNCS.PHASECHK.TRANS64.TRYWAIT P0, [UR4], R2 ;  /* 0x00000002ff0075a7 */ /* 0x000e640008001104 */
[----:B-1----:R-:W-:Y:S05]  /*2e10*/  @!P0 BRA `(.L_x_41) ;  /* 0x0000006400908947 */ /* 0x002fea0003800000 */
.L_x_140:
[----:B------:R-:W-:-:S04]  /*2e20*/  UIADD3 UR5, UPT, UPT, UR64, 0x1, URZ ;  /* 0x0000000140057890 */ /* 0x000fc8000fffe0ff */
[----:B------:R-:W-:-:S04]  /*2e30*/  UISETP.NE.AND UP0, UPT, UR5, 0x8, UPT ;  /* 0x000000080500788c */ /* 0x000fc8000bf05270 */
[----:B------:R-:W-:Y:S02]  /*2e40*/  USEL UR6, URZ, 0x1, UP0 ;  /* 0x00000001ff067887 */ /* 0x000fe40008000000 */
[----:B------:R-:W-:-:S04]  /*2e50*/  USEL UR5, UR5, URZ, UP0 ;  /* 0x000000ff05057287 */ /* 0x000fc80008000000 */
[----:B------:R-:W-:Y:S01]  /*2e60*/  ULEA UR4, UR5, UR61, 0x3 ;  /* 0x0000003d05047291 */ /* 0x000fe2000f8e18ff */
[----:B-1----:R-:W-:-:S04]  /*2e70*/  LOP3.LUT R2, R12, UR6, RZ, 0x3c, !PT ;  /* 0x000000060c027c12 */ /* 0x002fc8000f8e3cff */
[----:B------:R-:W-:-:S04]  /*2e80*/  SHF.L.U32 R3, R2, 0x1f, RZ ;  /* 0x0000001f02037819 */ /* 0x000fc800000006ff */
[----:B------:R-:W1:Y:S02]  /*2e90*/  SYNCS.PHASECHK.TRANS64.TRYWAIT P0, [UR4], R3 ;  /* 0x00000003ff0075a7 */ /* 0x000e640008001104 */
[----:B-1----:R-:W-:Y:S05]  /*2ea0*/  @!P0 BRA `(.L_x_42) ;  /* 0x0000006400848947 */ /* 0x002fea0003800000 */
.L_x_142:
[----:B------:R-:W-:-:S04]  /*2eb0*/  UIADD3 UR5, UPT, UPT, UR5, 0x1, URZ ;  /* 0x0000000105057890 */ /* 0x000fc8000fffe0ff */
[----:B------:R-:W-:-:S04]  /*2ec0*/  UISETP.NE.AND UP0, UPT, UR5, 0x8, UPT ;  /* 0x000000080500788c */ /* 0x000fc8000bf05270 */
[----:B------:R-:W-:Y:S02]  /*2ed0*/  USEL UR6, URZ, 0x1, UP0 ;  /* 0x00000001ff067887 */ /* 0x000fe40008000000 */
[----:B------:R-:W-:-:S04]  /*2ee0*/  USEL UR5, UR5, URZ, UP0 ;  /* 0x000000ff05057287 */ /* 0x000fc80008000000 */
[----:B------:R-:W-:Y:S01]  /*2ef0*/  ULEA UR4, UR5, UR61, 0x3 ;  /* 0x0000003d05047291 */ /* 0x000fe2000f8e18ff */
[----:B------:R-:W-:-:S04]  /*2f00*/  LOP3.LUT R2, R2, UR6, RZ, 0x3c, !PT ;  /* 0x0000000602027c12 */ /* 0x000fc8000f8e3cff */
[----:B-1----:R-:W-:-:S04]  /*2f10*/  SHF.L.U32 R3, R2, 0x1f, RZ ;  /* 0x0000001f02037819 */ /* 0x002fc800000006ff */
[----:B------:R-:W1:Y:S02]  /*2f20*/  SYNCS.PHASECHK.TRANS64.TRYWAIT P0, [UR4], R3 ;  /* 0x00000003ff0075a7 */ /* 0x000e640008001104 */
[----:B-1----:R-:W-:Y:S05]  /*2f30*/  @!P0 BRA `(.L_x_43) ;  /* 0x0000006400788947 */ /* 0x002fea0003800000 */
.L_x_144:
        /* <DEDUP_REMOVED lines=9> */
.L_x_146:
        /* <DEDUP_REMOVED lines=9> */
.L_x_148:
        /* <DEDUP_REMOVED lines=9> */
.L_x_150:
        /* <DEDUP_REMOVED lines=9> */
.L_x_152:
[----:B------:R-:W-:-:S04]  /*3180*/  UIADD3 UR5, UPT, UPT, UR5, 0x1, URZ ;  /* 0x0000000105057890 */ /* 0x000fc8000fffe0ff */
[----:B------:R-:W-:-:S04]  /*3190*/  UISETP.NE.AND UP0, UPT, UR5, 0x8, UPT ;  /* 0x000000080500788c */ /* 0x000fc8000bf05270 */
[----:B------:R-:W-:Y:S02]  /*31a0*/  USEL UR4, URZ, 0x1, UP0 ;  /* 0x00000001ff047887 */ /* 0x000fe40008000000 */
[----:B------:R-:W-:-:S04]  /*31b0*/  USEL UR5, UR5, URZ, UP0 ;  /* 0x000000ff05057287 */ /* 0x000fc80008000000 */
[----:B------:R-:W-:Y:S01]  /*31c0*/  ULEA UR5, UR5, UR61, 0x3 ;  /* 0x0000003d05057291 */ /* 0x000fe2000f8e18ff */
[----:B------:R-:W-:-:S04]  /*31d0*/  LOP3.LUT R2, R2, UR4, RZ, 0x3c, !PT ;  /* 0x0000000402027c12 */ /* 0x000fc8000f8e3cff */
[----:B------:R-:W-:Y:S01]  /*31e0*/  SHF.L.U32 R2, R2, 0x1f, RZ ;  /* 0x0000001f02027819 */ /* 0x000fe200000006ff */
[----:B-1----:R-:W-:-:S07]  /*31f0*/  IMAD.U32 R0, RZ, RZ, UR5 ;  /* 0x00000005ff007e24 */ /* 0x002fce000f8e00ff */
.L_x_48:
[----:B-1----:R1:W2:Y:S02]  /*3200*/  SYNCS.PHASECHK.TRANS64.TRYWAIT P0, [R0+URZ], R2 ;  /* 0x00000002000075a7 */ /* 0x0022a400080011ff */
[----:B--2---:R-:W-:Y:S05]  /*3210*/  @!P0 NANOSLEEP.SYNCS 0x989680 ;  /* 0x009896800000895d */ /* 0x004fea0003900000 */
[----:B------:R-:W2:Y:S02]  /*3220*/  @!P0 SYNCS.PHASECHK.TRANS64 P0, [R0+URZ], R2 ;  /* 0x00000002000085a7 */ /* 0x000ea400080010ff */
[----:B--2---:R-:W-:Y:S05]  /*3230*/  @P0 EXIT ;  /* 0x000000000000094d */ /* 0x004fea0003800000 */
[----:B------:R-:W-:Y:S05]  /*3240*/  BRA `(.L_x_48) ;  /* 0xfffffffc00ec7947 */ /* 0x000fea000383ffff */
.L_x_22:
[----:B------:R-:W-:-:S04]  /*3250*/  UISETP.NE.AND UP1, UPT, UR48, URZ, UPT ;  /* 0x000000ff3000728c */ /* 0x000fc8000bf25270 */
[----:B------:R-:W-:-:S09]  /*3260*/  UISETP.NE.OR UP1, UPT, UR4, 0x1, UP1 ;  /* 0x000000010400788c */ /* 0x000fd20008f25670 */
[----:B------:R-:W-:Y:S05]  /*3270*/  BRA.U UP1, `(.L_x_49) ;  /* 0x0000000101b07547 */ /* 0x000fea000b800000 */
[----:B------:R-:W-:Y:S01]  /*3280*/  UMOV UR4, 0x400 ;  /* 0x0000040000047882 */ /* 0x000fe20000000000 */
[----:B------:R-:W-:Y:S01]  /*3290*/  HFMA2 R2, -RZ, RZ, 0, 5.9604644775390625e-08 ;  /* 0x00000001ff027431 */ /* 0x000fe200000001ff */
[----:B------:R-:W-:Y:S01]  /*32a0*/  ULEA UR48, UR48, UR4, 0x18 ;  /* 0x0000000430307291 */ /* 0x000fe2000f8ec0ff */
[----:B------:R-:W-:Y:S01]  /*32b0*/  ISETP.GE.U32.AND P0, PT, R8, 0x2, PT ;  /* 0x000000020800780c */ /* 0x000fe20003f06070 */
[----:B------:R-:W-:Y:S02]  /*32c0*/  IMAD.MOV.U32 R3, RZ, RZ, RZ ;  /* 0x000000ffff037224 */ /* 0x000fe400078e00ff */
[----:B------:R-:W-:Y:S02]  /*32d0*/  UIADD3 UR6, UPT, UPT, UR48, 0xd8, URZ ;  /* 0x000000d830067890 */ /* 0x000fe4000fffe0ff */
[----:B------:R-:W-:Y:S02]  /*32e0*/  UIADD3 UR7, UPT, UPT, UR48, 0xd0, URZ ;  /* 0x000000d030077890 */ /* 0x000fe4000fffe0ff */
[----:B------:R-:W-:-:S12]  /*32f0*/  UPRMT UR6, URZ, 0x654, UR6 ;  /* 0x00000654ff067896 */ /* 0x000fd80008000006 */
.L_x_52:
[----:B------:R-:W-:Y:S01]  /*3300*/  SHF.L.U32 R6, R2, 0x1f, RZ ;  /* 0x0000001f02067819 */ /* 0x000fe200000006ff */
[----:B------:R-:W-:Y:S02]  /*3310*/  IMAD.U32 R4, RZ, RZ, UR7 ;  /* 0x00000007ff047e24 */ /* 0x000fe4000f8e00ff */
[----:B------:R-:W-:Y:S01]  /*3320*/  @!P0 IMAD.MOV.U32 R5, RZ, RZ, 0x10 ;  /* 0x00000010ff058424 */ /* 0x000fe200078e00ff */
[----:B------:R-:W2:Y:S02]  /*3330*/  SYNCS.PHASECHK.TRANS64.TRYWAIT P1, [UR48+0xd8], R6 ;  /* 0x0000d806ff0075a7 */ /* 0x000ea40008021130 */
[----:B------:R-:W-:-:S04]  /*3340*/  PRMT R4, R8, 0x654, R4 ;  /* 0x0000065408047816 */ /* 0x000fc80000000004 */
[----:B------:R-:W-:Y:S01]  /*3350*/  SEL R0, R4, R0, !P0 ;  /* 0x0000000004007207 */ /* 0x000fe20004000000 */
[----:B--2---:R-:W-:Y:S06]  /*3360*/  @!P1 BRA `(.L_x_50) ;  /* 0x0000006000e49947 */ /* 0x004fec0003800000 */
.L_x_154:
[----:B------:R-:W-:Y:S01]  /*3370*/  UIADD3 UR4, UPT, UPT, UR48, 0x110, URZ ;  /* 0x0000011030047890 */ /* 0x000fe2000fffe0ff */
[----:B------:R3:W-:Y:S01]  /*3380*/  @!P0 SYNCS.ARRIVE.TRANS64.RED RZ, [R0+URZ], R5 ;  /* 0x0000000500ff89a7 */ /* 0x0007e200080004ff */
[----:B------:R-:W-:Y:S01]  /*3390*/  UIADD3 UR5, UPT, UPT, UR48, 0xd0, URZ ;  /* 0x000000d030057890 */ /* 0x000fe2000fffe0ff */
[----:B------:R-:W-:-:S08]  /*33a0*/  LOP3.LUT R2, R2, 0x1, RZ, 0x3c, !PT ;  /* 0x0000000102027812 */ /* 0x000fd000078e3cff */
[----:B------:R-:W-:Y:S06]  /*33b0*/  UGETNEXTWORKID.BROADCAST [UR4], [UR5] ;  /* 0x00000000040073ca */ /* 0x000fec0008000100 */
[----:B---3--:R-:W-:-:S04]  /*33c0*/  SHF.L.U32 R5, R3, 0x1f, RZ ;  /* 0x0000001f03057819 */ /* 0x008fc800000006ff */
[----:B------:R-:W3:Y:S02]  /*33d0*/  SYNCS.PHASECHK.TRANS64.TRYWAIT P1, [UR48+0xd0], R5 ;  /* 0x0000d005ff0075a7 */ /* 0x000ee40008021130 */
[----:B---3--:R-:W-:Y:S05]  /*33e0*/  @!P1 BRA `(.L_x_51) ;  /* 0x0000006000dc9947 */ /* 0x008fea0003800000 */
.L_x_156:
[----:B--2---:R-:W2:Y:S01]  /*33f0*/  LDS.128 R4, [UR48+0x110] ;  /* 0x00011030ff047984 */ /* 0x004ea20008000c00 */
[----:B------:R-:W-:Y:S01]  /*3400*/  LOP3.LUT R3, R3, 0x1, RZ, 0x3c, !PT ;  /* 0x0000000103037812 */ /* 0x000fe200078e3cff */
[----:B------:R-:W-:Y:S01]  /*3410*/  @!PT LDS RZ, [RZ] ;  /* 0x00000000fffff984 */ /* 0x000fe20000000800 */
[----:B------:R-:W-:Y:S01]  /*3420*/  @!PT LDS RZ, [RZ] ;  /* 0x00000000fffff984 */ /* 0x000fe20000000800 */
[----:B------:R-:W-:Y:S01]  /*3430*/  @!PT LDS RZ, [RZ] ;  /* 0x00000000fffff984 */ /* 0x000fe20000000800 */
[----:B------:R-:W-:Y:S01]  /*3440*/  @!PT LDS RZ, [RZ] ;  /* 0x00000000fffff984 */ /* 0x000fe20000000800 */
[----:B------:R3:W-:Y:S06]  /*3450*/  MEMBAR.ALL.CTA ;  /* 0x0000000000007992 */ /* 0x0007ec0000008000 */
[----:B---3--:R-:W3:Y:S02]  /*3460*/  FENCE.VIEW.ASYNC.S ;  /* 0x00000000000073c6 */ /* 0x008ee40000000000 */
[----:B---3--:R-:W-:Y:S01]  /*3470*/  SYNCS.ARRIVE.TRANS64.RED.A1T0 RZ, [UR6], RZ ;  /* 0x000000ffffff79a7 */ /* 0x008fe20008100406 */
[----:B--2---:R-:W-:-:S13]  /*3480*/  LOP3.LUT P1, RZ, R6, 0x1, RZ, 0xc0, !PT ;  /* 0x0000000106ff7812 */ /* 0x004fda000782c0ff */
[----:B------:R-:W-:Y:S05]  /*3490*/  @P1 BRA `(.L_x_52) ;  /* 0xfffffffc00981947 */ /* 0x000fea000383ffff */
[----:B------:R-:W-:-:S04]  /*34a0*/  SHF.L.U32 R0, R2, 0x1f, RZ ;  /* 0x0000001f02007819 */ /* 0x000fc800000006ff */
[----:B------:R-:W2:Y:S02]  /*34b0*/  SYNCS.PHASECHK.TRANS64 P0, [UR48+0xd8], R0 ;  /* 0x0000d800ff0075a7 */ /* 0x000ea40008001030 */
[----:B-12---:R-:W-:Y:S05]  /*34c0*/  @P0 EXIT ;  /* 0x000000000000094d */ /* 0x006fea0003800000 */
[----:B------:R-:W-:-:S07]  /*34d0*/  MOV R0, UR48 ;  /* 0x0000003000007c02 */ /* 0x000fce0008000f00 */
.L_x_53:
[----:B-1----:R-:W-:-:S04]  /*34e0*/  SHF.L.U32 R3, R2, 0x1f, RZ ;  /* 0x0000001f02037819 */ /* 0x002fc800000006ff */
[----:B------:R1:W2:Y:S03]  /*34f0*/  SYNCS.PHASECHK.TRANS64.TRYWAIT P0, [R0+URZ+0xd8], R3 ;  /* 0x0000d803000075a7 */ /* 0x0002a600080011ff */
[----:B--2---:R-:W-:Y:S05]  /*3500*/  @!P0 NANOSLEEP.SYNCS 0x989680 ;  /* 0x009896800000895d */ /* 0x004fea0003900000 */
[----:B------:R-:W2:Y:S02]  /*3510*/  @!P0 SYNCS.PHASECHK.TRANS64 P0, [R0+URZ+0xd8], R3 ;  /* 0x0000d803000085a7 */ /* 0x000ea400080010ff */
[----:B--2---:R-:W-:Y:S05]  /*3520*/  @P0 EXIT ;  /* 0x000000000000094d */ /* 0x004fea0003800000 */
[----:B------:R-:W-:Y:S05]  /*3530*/  BRA `(.L_x_53) ;  /* 0xfffffffc00e87947 */ /* 0x000fea000383ffff */
.L_x_49:
[----:B------:R-:W-:Y:S05]  /*3540*/  BRA.U UP4, `(.L_x_54) ;  /* 0x0000000d04887547 */ /* 0x000fea000b800000 */
[----:B------:R-:W-:Y:S01]  /*3550*/  UMOV UR4, 0x40 ;  /* 0x0000004000047882 */ /* 0x000fe20000000000 */
[----:B------:R-:W-:Y:S01]  /*3560*/  NOP ;  /* 0x0000000000007918 */ /* 0x000fe20000000000 */
[----:B------:R-:W-:Y:S01]  /*3570*/  ULEA UR4, UR48, UR4, 0x18 ;  /* 0x0000000430047291 */ /* 0x000fe2000f8ec0ff */
[----:B------:R-:W-:Y:S02]  /*3580*/  UMOV UR5, 0x400 ;  /* 0x0000040000057882 */ /* 0x000fe40000000000 */
[----:B------:R-:W-:-:S06]  /*3590*/  ULEA UR48, UR48, UR5, 0x18 ;  /* 0x0000000530307291 */ /* 0x000fcc000f8ec0ff */
[----:B------:R-:W2:Y:S02]  /*35a0*/  LDS.U8 R2, [UR4+0x1c] ;  /* 0x00001c04ff027984 */ /* 0x000ea40008000000 */
[----:B--2---:R-:W-:-:S13]  /*35b0*/  ISETP.NE.AND P0, PT, R2, RZ, PT ;  /* 0x000000ff0200720c */ /* 0x004fda0003f05270 */
[----:B------:R-:W-:Y:S05]  /*35c0*/  @P0 BRA `(.L_x_55) ;  /* 0x0000000000580947 */ /* 0x000fea0003800000 */
[----:B------:R-:W-:-:S13]  /*35d0*/  ELECT P0, URZ, PT ;  /* 0x0000000000ff782f */ /* 0x000fda0003800000 */
[----:B------:R-:W-:Y:S05]  /*35e0*/  @!P0 BRA `(.L_x_56) ;  /* 0x0000000000608947 */ /* 0x000fea0003800000 */
[----:B------:R-:W-:Y:S01]  /*35f0*/  UMOV UR5, 0x10 ;  /* 0x0000001000057882 */ /* 0x000fe20000000000 */
[----:B------:R-:W-:Y:S01]  /*3600*/  HFMA2 R2, -RZ, RZ, 0, 5.9604644775390625e-08 ;  /* 0x00000001ff027431 */ /* 0x000fe200000001ff */
[----:B------:R-:W-:-:S03]  /*3610*/  MOV R3, 0xffff ;  /* 0x0000ffff00037802 */ /* 0x000fc60000000f00 */
[----:B------:R-:W-:Y:S04]  /*3620*/  DEPBAR.LE SB2, 0x36 ;  /* 0x0000ad800000791a */ /* 0x000fe80000000000 */
[----:B------:R-:W2:Y:S02]  /*3630*/  UTCATOMSWS.FIND_AND_SET.ALIGN UP0, UR5, UR5 ;  /* 0x00000005000575e3 */ /* 0x000ea40008000800 */
[----:B--2---:R-:W-:Y:S01]  /*3640*/  MOV R4, UR5 ;  /* 0x0000000500047c02 */ /* 0x004fe20008000f00 */
[----:B------:R-:W-:Y:S06]  /*3650*/  BRA.U UP0, `(.L_x_57) ;  /* 0x0000000100187547 */ /* 0x000fec000b800000 */
.L_x_58:
[----:B------:R-:W-:Y:S05]  /*3660*/  NANOSLEEP 0x64 ;  /* 0x000000640000795d */ /* 0x000fea0003800000 */
[----:B------:R-:W-:-:S05]  /*3670*/  UMOV UR5, 0x10 ;  /* 0x0000001000057882 */ /* 0x000fca0000000000 */
[----:B------:R-:W-:Y:S04]  /*3680*/  DEPBAR.LE SB2, 0x36 ;  /* 0x0000ad800000791a */ /* 0x000fe80000000000 */
[----:B------:R-:W2:Y:S02]  /*3690*/  UTCATOMSWS.FIND_AND_SET.ALIGN UP0, UR5, UR5 ;  /* 0x00000005000575e3 */ /* 0x000ea40008000800 */
[----:B--2---:R-:W-:Y:S01]  /*36a0*/  MOV R4, UR5 ;  /* 0x0000000500047c02 */ /* 0x004fe20008000f00 */
[----:B------:R-:W-:Y:S05]  /*36b0*/  BRA.U !UP0, `(.L_x_58) ;  /* 0xfffffffd08e87547 */ /* 0x000fea000b83ffff */
.L_x_57:
[-C--:B------:R-:W-:Y:S02]  /*36c0*/  SHF.L.U32 R3, R3, R4.reuse, RZ ;  /* 0x0000000403037219 */ /* 0x080fe400000006ff */
[----:B------:R-:W-:Y:S01]  /*36d0*/  SHF.L.U32 R2, R2, R4, RZ ;  /* 0x0000000402027219 */ /* 0x000fe200000006ff */
[----:B------:R-:W-:Y:S02]  /*36e0*/  IMAD.SHL.U32 R4, R4, 0x20, RZ ;  /* 0x0000002004047824 */ /* 0x000fe400078e00ff */
[----:B------:R2:W-:Y:S04]  /*36f0*/  ATOMS.OR RZ, [UR4+0x14], R3 ;  /* 0x00001403ffff798c */ /* 0x0005e8000b000004 */
[----:B------:R2:W-:Y:S04]  /*3700*/  ATOMS.OR RZ, [UR4+0x18], R2 ;  /* 0x00001802ffff798c */ /* 0x0005e8000b000004 */
[----:B------:R2:W-:Y:S01]  /*3710*/  STS [UR48+0x120], R4 ;  /* 0x00012004ff007988 */ /* 0x0005e20008000830 */
[----:B------:R-:W-:Y:S05]  /*3720*/  BRA `(.L_x_56) ;  /* 0x0000000000107947 */ /* 0x000fea0003800000 */
.L_x_55:
[----:B------:R-:W-:-:S05]  /*3730*/  MOV R2, 0xffffffff ;  /* 0xffffffff00027802 */ /* 0x000fca0000000f00 */
[----:B------:R2:W-:Y:S02]  /*3740*/  STS [UR48+0x120], R2 ;  /* 0x00012002ff007988 */ /* 0x0005e40008000830 */
[----:B--2---:R-:W-:Y:S02]  /*3750*/  MOV R2, 0x3770 ;  /* 0x0000377000027802 */ /* 0x004fe40000000f00 */
[----:B-1---5:R-:W-:Y:S05]  /*3760*/  CALL.REL.NOINC `($__internal_1_$__cuda_sm10x_tcgen05_guardrail_trap_phase_invalid_during_alloc) ;  /* 0x0000006400f07944 */ /* 0x022fea0003c00000 */
.L_x_56:
[----:B------:R-:W-:Y:S05]  /*3770*/  WARPSYNC.ALL ;  /* 0x0000000000007948 */ /* 0x000fea0003800000 */
[----:B------:R-:W3:Y:S01]  /*3780*/  S2UR UR7, SR_CgaCtaId ;  /* 0x00000000000779c3 */ /* 0x000ee20000008800 */
[----:B------:R-:W-:Y:S01]  /*3790*/  UMOV UR4, 0x400 ;  /* 0x0000040000047882 */ /* 0x000fe20000000000 */
[----:B------:R-:W-:-:S06]  /*37a0*/  NOP ;  /* 0x0000000000007918 */ /* 0x000fcc0000000000 */
[----:B------:R-:W-:Y:S06]  /*37b0*/  BAR.ARV 0x6, 0xa0 ;  /* 0x0182800000007b1d */ /* 0x000fec0000002000 */
[----:B------:R-:W4:Y:S01]  /*37c0*/  LDCU UR8, c[0x0][0x390] ;  /* 0x00007200ff0877ac */ /* 0x000f220008000800 */
[----:B------:R-:W-:Y:S01]  /*37d0*/  LOP3.LUT R0, R0, 0xffff, RZ, 0xc0, !PT ;  /* 0x0000ffff00007812 */ /* 0x000fe200078ec0ff */
[----:B------:R-:W-:Y:S02]  /*37e0*/  IMAD.MOV.U32 R9, RZ, RZ, 0x1 ;  /* 0x00000001ff097424 */ /* 0x000fe400078e00ff */
[----:B------:R-:W-:Y:S01]  /*37f0*/  IMAD.MOV.U32 R8, RZ, RZ, RZ ;  /* 0x000000ffff087224 */ /* 0x000fe200078e00ff */
[----:B------:R-:W-:Y:S01]  /*3800*/  R2UR UR10, R0 ;  /* 0x00000000000a72ca */ /* 0x000fe200000e0000 */
[----:B--2---:R-:W-:Y:S01]  /*3810*/  IMAD.MOV.U32 R3, RZ, RZ, RZ ;  /* 0x000000ffff037224 */ /* 0x004fe200078e00ff */
[----:B------:R-:W-:Y:S01]  /*3820*/  UMOV UR19, URZ ;  /* 0x000000ff00137c82 */ /* 0x000fe20008000000 */
[----:B------:R-:W-:Y:S01]  /*3830*/  UMOV UR18, URZ ;  /* 0x000000ff00127c82 */ /* 0x000fe20008000000 */
[----:B------:R-:W-:Y:S01]  /*3840*/  UMOV UR26, 0x0 ;  /* 0x00000000001a7882 */ /* 0x000fe20000000000 */
[----:B---3--:R-:W-:Y:S01]  /*3850*/  ULEA UR7, UR7, UR4, 0x18 ;  /* 0x0000000407077291 */ /* 0x008fe2000f8ec0ff */
[----:B------:R-:W2:Y:S03]  /*3860*/  LDCU UR4, c[0x0][0x390] ;  /* 0x00007200ff0477ac */ /* 0x000ea60008000800 */
[----:B------:R-:W-:-:S02]  /*3870*/  UIADD3 UR12, UPT, UPT, UR7, 0x8800, URZ ;  /* 0x00008800070c7890 */ /* 0x000fc4000fffe0ff */
[----:B----4-:R-:W-:-:S03]  /*3880*/  UIADD3 UR8, UPT, UPT, UR8, 0x1f, URZ ;  /* 0x0000001f08087890 */ /* 0x010fc6000fffe0ff */
[----:B------:R-:W3:Y:S01]  /*3890*/  LDS R2, [UR7+0x120] ;  /* 0x00012007ff027984 */ /* 0x000ee20008000800 */
[----:B------:R-:W-:Y:S02]  /*38a0*/  UIADD3 UR13, UPT, UPT, UR7, 0x18800, URZ ;  /* 0x00018800070d7890 */ /* 0x000fe4000fffe0ff */
[----:B------:R-:W-:Y:S02]  /*38b0*/  USHF.R.S32.HI UR6, URZ, 0x1f, UR8 ;  /* 0x0000001fff067899 */ /* 0x000fe40008011408 */
[----:B------:R-:W-:Y:S02]  /*38c0*/  USHF.R.U32.HI UR12, URZ, 0x4, UR12 ;  /* 0x00000004ff0c7899 */ /* 0x000fe4000801160c */
[----:B------:R-:W-:Y:S02]  /*38d0*/  ULEA.HI UR6, UR6, UR8, URZ, 0x5 ;  /* 0x0000000806067291 */ /* 0x000fe4000f8f28ff */
[----:B------:R-:W-:Y:S02]  /*38e0*/  USHF.R.U32.HI UR13, URZ, 0x4, UR13 ;  /* 0x00000004ff0d7899 */ /* 0x000fe4000801160d */
[----:B------:R-:W-:-:S02]  /*38f0*/  USHF.R.S32.HI UR6, URZ, 0x5, UR6 ;  /* 0x00000005ff067899 */ /* 0x000fc40008011406 */
[----:B------:R-:W-:Y:S02]  /*3900*/  UIADD3 UR5, UPT, UPT, UR7, 0xd8, URZ ;  /* 0x000000d807057890 */ /* 0x000fe4000fffe0ff */
[----:B------:R-:W-:Y:S02]  /*3910*/  UISETP.LT.AND UP0, UPT, UR6, 0x1, UPT ;  /* 0x000000010600788c */ /* 0x000fe4000bf01270 */
[----:B------:R-:W-:Y:S02]  /*3920*/  ULOP3.LUT UR12, UR12, 0x3fff, URZ, 0xc0, !UPT ;  /* 0x00003fff0c0c7892 */ /* 0x000fe4000f8ec0ff */
[----:B------:R-:W-:Y:S02]  /*3930*/  ULOP3.LUT UR13, UR13, 0x3fff, URZ, 0xc0, !UPT ;  /* 0x00003fff0d0d7892 */ /* 0x000fe4000f8ec0ff */
[----:B------:R-:W-:Y:S01]  /*3940*/  USEL UR11, UR6, 0x1, !UP0 ;  /* 0x00000001060b7887 */ /* 0x000fe2000c000000 */
[----:B------:R-:W-:Y:S01]  /*3950*/  UMOV UR27, 0x4218910 ;  /* 0x04218910001b7882 */ /* 0x000fe20000000000 */
[----:B------:R-:W-:-:S02]  /*3960*/  UPRMT UR5, URZ, 0x654, UR5 ;  /* 0x00000654ff057896 */ /* 0x000fc40008000005 */
[----:B------:R-:W-:Y:S02]  /*3970*/  ULOP3.LUT UR12, UR12, 0x1000000, URZ, 0xfc, !UPT ;  /* 0x010000000c0c7892 */ /* 0x000fe4000f8efcff */
[----:B------:R-:W-:Y:S02]  /*3980*/  ULOP3.LUT UR13, UR13, 0x1000000, URZ, 0xfc, !UPT ;  /* 0x010000000d0d7892 */ /* 0x000fe4000f8efcff */
[----:B------:R-:W-:Y:S02]  /*3990*/  UIADD3 UR11, UPT, UPT, -UR11, URZ, URZ ;  /* 0x000000ff0b0b7290 */ /* 0x000fe4000fffe1ff */
[----:B--2---:R-:W-:Y:S01]  /*39a0*/  UISETP.GE.AND UP3, UPT, UR4, 0x1, UPT ;  /* 0x000000010400788c */ /* 0x004fe2000bf66270 */
[----:B------:R-:W-:Y:S01]  /*39b0*/  UMOV UR24, 0x0 ;  /* 0x0000000000187882 */ /* 0x000fe20000000000 */
[----:B------:R-:W-:Y:S01]  /*39c0*/  UMOV UR25, 0x4218910 ;  /* 0x0421891000197882 */ /* 0x000fe20000000000 */
[----:B------:R-:W-:Y:S01]  /*39d0*/  UMOV UR22, 0x0 ;  /* 0x0000000000167882 */ /* 0x000fe20000000000 */
[----:B------:R-:W-:Y:S01]  /*39e0*/  UMOV UR23, 0x4218910 ;  /* 0x0421891000177882 */ /* 0x000fe20000000000 */
[----:B------:R-:W-:Y:S01]  /*39f0*/  UMOV UR20, 0x0 ;  /* 0x0000000000147882 */ /* 0x000fe20000000000 */
[----:B------:R-:W-:Y:S01]  /*3a00*/  UMOV UR21, 0x4218910 ;  /* 0x0421891000157882 */ /* 0x000fe20000000000 */
[C---:B---3--:R-:W-:Y:S01]  /*3a10*/  VIADD R5, R2.reuse, 0x80 ;  /* 0x0000008002057836 */ /* 0x048fe20000000000 */
[----:B------:R-:W-:-:S04]  /*3a20*/  LOP3.LUT R4, R2, 0xffff, RZ, 0xc0, !PT ;  /* 0x0000ffff02047812 */ /* 0x000fc800078ec0ff */
[----:B------:R-:W-:-:S05]  /*3a30*/  LOP3.LUT R5, R5, 0xffff, RZ, 0xc0, !PT ;  /* 0x0000ffff05057812 */ /* 0x000fca00078ec0ff */
[----:B------:R2:W-:Y:S02]  /*3a40*/  STL.64 [R1], R4 ;  /* 0x0000000401007387 */ /* 0x0005e40000100a00 */
.L_x_65:
[----:B--2---:R-:W-:-:S04]  /*3a50*/  SHF.L.U32 R4, R8, 0x1f, RZ ;  /* 0x0000001f08047819 */ /* 0x004fc800000006ff */
[----:B------:R-:W2:Y:S02]  /*3a60*/  SYNCS.PHASECHK.TRANS64.TRYWAIT P0, [UR7+0xd0], R4 ;  /* 0x0000d004ff0075a7 */ /* 0x000ea40008001107 */
[----:B--23--:R-:W-:Y:S05]  /*3a70*/  @!P0 BRA `(.L_x_59) ;  /* 0x0000005c00508947 */ /* 0x00cfea0003800000 */
.L_x_158:
[----:B--2---:R-:W2:Y:S01]  /*3a80*/  LDS.128 R4, [UR7+0x110] ;  /* 0x00011007ff047984 */ /* 0x004ea20008000c00 */
[----:B------:R-:W-:Y:S01]  /*3a90*/  ULEA UR9, UR19, UR7, 0x3 ;  /* 0x0000000713097291 */ /* 0x000fe2000f8e18ff */
[----:B------:R-:W-:Y:S01]  /*3aa0*/  SHF.L.U32 R0, R9, 0x1f, RZ ;  /* 0x0000001f09007819 */ /* 0x000fe200000006ff */
[----:B------:R-:W-:Y:S01]  /*3ab0*/  @!PT LDS RZ, [RZ] ;  /* 0x00000000fffff984 */ /* 0x000fe20000000800 */
[----:B------:R-:W-:Y:S01]  /*3ac0*/  @!PT LDS RZ, [RZ] ;  /* 0x00000000fffff984 */ /* 0x000fe20000000800 */
[----:B------:R-:W-:Y:S01]  /*3ad0*/  @!PT LDS RZ, [RZ] ;  /* 0x00000000fffff984 */ /* 0x000fe20000000800 */
[----:B------:R-:W-:Y:S01]  /*3ae0*/  @!PT LDS RZ, [RZ] ;  /* 0x00000000fffff984 */ /* 0x000fe20000000800 */
[----:B------:R3:W-:Y:S06]  /*3af0*/  MEMBAR.ALL.CTA ;  /* 0x0000000000007992 */ /* 0x0007ec0000008000 */
[----:B---3--:R-:W3:Y:S02]  /*3b00*/  FENCE.VIEW.ASYNC.S ;  /* 0x00000000000073c6 */ /* 0x008ee40000000000 */
[----:B---3--:R-:W-:Y:S01]  /*3b10*/  SYNCS.ARRIVE.TRANS64.RED.A1T0 RZ, [UR5], RZ ;  /* 0x000000ffffff79a7 */ /* 0x008fe20008100405 */
[----:B------:R-:W3:Y:S01]  /*3b20*/  SYNCS.PHASECHK.TRANS64.TRYWAIT P0, [UR9+0xf0], R0 ;  /* 0x0000f000ff0075a7 */ /* 0x000ee20008001109 */
[----:B--2---:R-:W-:Y:S01]  /*3b30*/  LOP3.LUT P3, RZ, R6, 0x1, RZ, 0xc0, !PT ;  /* 0x0000000106ff7812 */ /* 0x004fe2000786c0ff */
[----:B---3--:R-:W-:-:S12]  /*3b40*/  @!P0 BRA `(.L_x_60) ;  /* 0x0000005c00348947 */ /* 0x008fd80003800000 */
.L_x_160:
[----:B------:R-:W-:Y:S05]  /*3b50*/  BRA.U !UP3, `(.L_x_61) ;  /* 0x000000010bf47547 */ /* 0x000fea000b800000 */
[----:B--2---:R-:W-:Y:S01]  /*3b60*/  IMAD.U32 R0, RZ, RZ, UR19 ;  /* 0x00000013ff007e24 */ /* 0x004fe2000f8e00ff */
[----:B------:R-:W-:-:S04]  /*3b70*/  ULEA UR4, UR18, UR7, 0x3 ;  /* 0x0000000712047291 */ /* 0x000fc8000f8e18ff */
[----:B------:R-:W-:-:S05]  /*3b80*/  LEA R0, R0, R1, 0x2 ;  /* 0x0000000100007211 */ /* 0x000fca00078e10ff */
[----:B------:R2:W5:Y:S01]  /*3b90*/  LDL R4, [R0] ;  /* 0x0000000000047983 */ /* 0x0005620000100800 */
[----:B------:R-:W-:Y:S01]  /*3ba0*/  UPLOP3.LUT UP4, UPT, UPT, UPT, UPT, 0x40, 0x4 ;  /* 0x000000000004789c */ /* 0x000fe20003f8e870 */
[----:B------:R-:W-:Y:S01]  /*3bb0*/  UMOV UR17, UR11 ;  /* 0x0000000b00117c82 */ /* 0x000fe20008000000 */
[----:B------:R-:W-:Y:S01]  /*3bc0*/  UMOV UR16, UR6 ;  /* 0x0000000600107c82 */ /* 0x000fe20008000000 */
[----:B------:R-:W-:Y:S01]  /*3bd0*/  UMOV UR15, UR18 ;  /* 0x00000012000f7c82 */ /* 0x000fe20008000000 */
[----:B--2---:R-:W-:-:S04]  /*3be0*/  SHF.L.U32 R0, R3, 0x1f, RZ ;  /* 0x0000001f03007819 */ /* 0x004fc800000006ff */
[----:B------:R2:W3:Y:S03]  /*3bf0*/  SYNCS.PHASECHK.TRANS64.TRYWAIT P2, [UR4], R0 ;  /* 0x00000000ff0075a7 */ /* 0x0004e60008041104 */
.L_x_64:
[----:B------:R-:W-:Y:S02]  /*3c00*/  UIADD3 UR17, UPT, UPT, UR17, 0x1, URZ ;  /* 0x0000000111117890 */ /* 0x000fe4000fffe0ff */
[----:B----4-:R-:W-:Y:S02]  /*3c10*/  ULEA UR8, UR15, UR7, 0x3 ;  /* 0x000000070f087291 */ /* 0x010fe4000f8e18ff */
[----:B------:R-:W-:Y:S01]  /*3c20*/  UISETP.NE.AND UP0, UPT, UR17, URZ, UPT ;  /* 0x000000ff1100728c */ /* 0x000fe2000bf05270 */
[----:B--23--:R-:W-:Y:S10]  /*3c30*/  @P2 BRA `(.L_x_62) ;  /* 0x00000000000c2947 */ /* 0x00cff40003800000 */
[----:B------:R-:W-:Y:S04]  /*3c40*/  SHF.L.U32 R5, R3, 0x1f, RZ ;  /* 0x0000001f03057819 */ /* 0x000fe800000006ff */
[----:B------:R-:W3:Y:S02]  /*3c50*/  SYNCS.PHASECHK.TRANS64.TRYWAIT P0, [UR8], R5 ;  /* 0x00000005ff0075a7 */ /* 0x000ee40008001108 */
[----:B---3--:R-:W-:Y:S05]  /*3c60*/  @!P0 BRA `(.L_x_63) ;  /* 0x0000005c00048947 */ /* 0x008fea0003800000 */
.L_x_62:
[----:B------:R-:W-:Y:S01]  /*3c70*/  UISETP.NE.AND UP1, UPT, UR16, 0x1, UPT ;  /* 0x000000011000788c */ /* 0x000fe2000bf25270 */
[----:B------:R-:W-:Y:S01]  /*3c80*/  PLOP3.LUT P2, PT, PT, PT, PT, 0x80, 0x8 ;  /* 0x000000000008781c */ /* 0x000fe20003f4f070 */
[----:B------:R-:W-:Y:S01]  /*3c90*/  UIADD3 UR18, UPT, UPT, UR15, 0x1, URZ ;  /* 0x000000010f127890 */ /* 0x000fe2000fffe0ff */
[----:B------:R-:W-:Y:S03]  /*3ca0*/  ELECT P1, URZ, PT ;  /* 0x0000000000ff782f */ /* 0x000fe60003820000 */
[----:B------:R-:W-:Y:S01]  /*3cb0*/  UISETP.NE.AND UP2, UPT, UR18, 0x8, UPT ;  /* 0x000000081200788c */ /* 0x000fe2000bf45270 */
[----:B------:R-:W-:Y:S01]  /*3cc0*/  PLOP3.LUT P0, PT, PT, PT, UP1, 0x80, 0x8 ;  /* 0x000000000008781c */ /* 0x000fe20003f0f018 */
[----:B------:R-:W-:Y:S02]  /*3cd0*/  ULEA UR28, UR15, UR13, 0xa ;  /* 0x0000000d0f1c7291 */ /* 0x000fe4000f8e50ff */
[----:B------:R-:W-:Y:S02]  /*3ce0*/  USEL UR14, URZ, 0x1, UP2 ;  /* 0x00000001ff0e7887 */ /* 0x000fe40009000000 */
[----:B------:R-:W-:Y:S02]  /*3cf0*/  USEL UR18, UR18, URZ, UP2 ;  /* 0x000000ff12127287 */ /* 0x000fe40009000000 */
[----:B------:R-:W-:Y:S02]  /*3d00*/  ULEA UR30, UR15, UR12, 0x9 ;  /* 0x0000000c0f1e7291 */ /* 0x000fe4000f8e48ff */
[----:B------:R-:W-:Y:S01]  /*3d10*/  @UP1 ULEA UR4, UR18, UR7, 0x3 ;  /* 0x0000000712041291 */ /* 0x000fe2000f8e18ff */
[----:B------:R-:W-:Y:S01]  /*3d20*/  LOP3.LUT R3, R3, UR14, RZ, 0x3c, !PT ;  /* 0x0000000e03037c12 */ /* 0x000fe2000f8e3cff */
[----:B------:R-:W-:Y:S02]  /*3d30*/  UIADD3 UR38, UPT, UPT, UR28, 0x40, URZ ;  /* 0x000000401c267890 */ /* 0x000fe4000fffe0ff */
[----:B------:R-:W-:Y:S01]  /*3d40*/  UIADD3 UR36, UPT, UPT, UR30, 0x40, URZ ;  /* 0x000000401e247890 */ /* 0x000fe2000fffe0ff */
[----:B--2---:R-:W-:Y:S01]  /*3d50*/  @P0 SHF.L.U32 R0, R3, 0x1f, RZ ;  /* 0x0000001f03000819 */ /* 0x004fe200000006ff */
[----:B------:R-:W-:Y:S02]  /*3d60*/  UIADD3 UR34, UPT, UPT, UR28, 0x80, URZ ;  /* 0x000000801c227890 */ /* 0x000fe4000fffe0ff */
[----:B------:R-:W-:Y:S01]  /*3d70*/  UIADD3 UR32, UPT, UPT, UR30, 0x80, URZ ;  /* 0x000000801e207890 */ /* 0x000fe2000fffe0ff */
[----:B------:R4:W2:Y:S01]  /*3d80*/  @P0 SYNCS.PHASECHK.TRANS64.TRYWAIT P2, [UR4], R0 ;  /* 0x00000000ff0005a7 */ /* 0x0008a20008041104 */
[----:B------:R-:W-:Y:S02]  /*3d90*/  ELECT P0, URZ, PT ;  /* 0x0000000000ff782f */ /* 0x000fe40003800000 */
[C---:B-----5:R-:W-:Y:S01]  /*3da0*/  @P1 R2UR.BROADCAST UR4, R4.reuse ;  /* 0x00000000040412ca */ /* 0x060fe200008e0000 */
[----:B------:R-:W-:Y:S10]  /*3db0*/  UIADD3 UR8, UPT, UPT, UR8, 0x40, URZ ;  /* 0x0000004008087890 */ /* 0x000ff4000fffe0ff */
[C---:B------:R-:W-:Y:S02]  /*3dc0*/  @P0 R2UR.BROADCAST UR14, R4.reuse ;  /* 0x00000000040e02ca */ /* 0x040fe400008e0000 */
[----:B------:R-:W-:Y:S01]  /*3dd0*/  ELECT P0, URZ, PT ;  /* 0x0000000000ff782f */ /* 0x000fe20003800000 */
[----:B------:R-:W-:Y:S01]  /*3de0*/  UIADD3 UR16, UPT, UPT, UR16, -0x1, URZ ;  /* 0xffffffff10107890 */ /* 0x000fe2000fffe0ff */
[----:B------:R-:W-:Y:S01]  /*3df0*/  UMOV UR29, 0x20004020 ;  /* 0x20004020001d7882 */ /* 0x000fe20000000000 */
[----:B------:R-:W-:Y:S01]  /*3e00*/  UMOV UR31, 0x20004020 ;  /* 0x20004020001f7882 */ /* 0x000fe20000000000 */
[----:B------:R-:W-:Y:S01]  /*3e10*/  UMOV UR39, 0x20004020 ;  /* 0x2000402000277882 */ /* 0x000fe20000000000 */
[----:B------:R-:W-:Y:S01]  /*3e20*/  UMOV UR37, 0x20004020 ;  /* 0x2000402000257882 */ /* 0x000fe20000000000 */
[----:B------:R-:W-:Y:S01]  /*3e30*/  UMOV UR35, 0x20004020 ;  /* 0x2000402000237882 */ /* 0x000fe20000000000 */
[----:B------:R-:W-:Y:S01]  /*3e40*/  UMOV UR33, 0x20004020 ;  /* 0x2000402000217882 */ /* 0x000fe20000000000 */
[----:B------:R3:W-:Y:S01]  /*3e50*/  UTCHMMA gdesc[UR30], gdesc[UR28], tmem[UR4], tmem[UR26], idesc[UR27], UP4 ;  /* 0x00ff1a1c1e0075ea */ /* 0x0007e2000a000004 */
[----:B------:R-:W-:Y:S02]  /*3e60*/  UPLOP3.LUT UP4, UPT, UPT, UPT, UPT, 0x80, 0x8 ;  /* 0x000000000008789c */ /* 0x000fe40003f8f070 */
[----:B------:R1:W-:Y:S01]  /*3e70*/  UTCHMMA gdesc[UR36], gdesc[UR38], tmem[UR14], tmem[UR24], idesc[UR25], UPT ;  /* 0x00ff1826240075ea */ /* 0x0003e2000b80000e */
[----:B------:R-:W-:Y:S01]  /*3e80*/  UMOV UR15, UR18 ;  /* 0x00000012000f7c82 */ /* 0x000fe20008000000 */
[----:B---3--:R-:W-:Y:S01]  /*3e90*/  UIADD3 UR28, UPT, UPT, UR28, 0xc0, URZ ;  /* 0x000000c01c1c7890 */ /* 0x008fe2000fffe0ff */
[C---:B------:R-:W-:Y:S02]  /*3ea0*/  @P0 R2UR.BROADCAST UR4, R4.reuse ;  /* 0x00000000040402ca */ /* 0x040fe400008e0000 */
[----:B------:R-:W-:Y:S11]  /*3eb0*/  ELECT P0, URZ, PT ;  /* 0x0000000000ff782f */ /* 0x000ff60003800000 */
[----:B------:R-:W-:Y:S02]  /*3ec0*/  @!UPT UIADD3 URZ, UPT, UPT, URZ, URZ, URZ ;  /* 0x000000fffffff290 */ /* 0x000fe4000fffe0ff */
[----:B-1----:R-:W-:Y:S01]  /*3ed0*/  @P0 R2UR.BROADCAST UR14, R4 ;  /* 0x00000000040e02ca */ /* 0x002fe200008e0000 */
[----:B------:R-:W-:Y:S01]  /*3ee0*/  UIADD3 UR30, UPT, UPT, UR30, 0xc0, URZ ;  /* 0x000000c01e1e7890 */ /* 0x000fe2000fffe0ff */
[----:B------:R4:W-:Y:S11]  /*3ef0*/  UTCHMMA gdesc[UR32], gdesc[UR34], tmem[UR4], tmem[UR22], idesc[UR23], UPT ;  /* 0x00ff1622200075ea */ /* 0x0009f6000b800004 */
[----:B------:R4:W-:Y:S01]  /*3f00*/  UTCHMMA gdesc[UR30], gdesc[UR28], tmem[UR14], tmem[UR20], idesc[UR21], UPT ;  /* 0x00ff141c1e0075ea */ /* 0x0009e2000b80000e */
[----:B------:R4:W-:Y:S01]  /*3f10*/  UTCBAR.MULTICAST [UR8], URZ, UR10 ;  /* 0x000000ff080073e9 */ /* 0x0009e2000800080a */
[----:B------:R-:W-:Y:S05]  /*3f20*/  BRA.U UP0, `(.L_x_64) ;  /* 0xfffffffd00347547 */ /* 0x000fea000b83ffff */
.L_x_61:
[----:B------:R-:W-:Y:S01]  /*3f30*/  UIADD3 UR19, UPT, UPT, UR19, 0x1, URZ ;  /* 0x0000000113137890 */ /* 0x000fe2000fffe0ff */
[----:B------:R-:W-:Y:S01]  /*3f40*/  LOP3.LUT R8, R8, 0x1, RZ, 0x3c, !PT ;  /* 0x0000000108087812 */ /* 0x000fe200078e3cff */
[----:B------:R-:W-:Y:S02]  /*3f50*/  UIADD3 UR9, UPT, UPT, UR9, 0xe0, URZ ;  /* 0x000000e009097890 */ /* 0x000fe4000fffe0ff */
[----:B------:R-:W-:-:S04]  /*3f60*/  UISETP.NE.AND UP0, UPT, UR19, 0x2, UPT ;  /* 0x000000021300788c */ /* 0x000fc8000bf05270 */
[----:B----4-:R-:W-:Y:S02]  /*3f70*/  USEL UR4, URZ, 0x1, UP0 ;  /* 0x00000001ff047887 */ /* 0x010fe40008000000 */
[----:B------:R-:W-:Y:S01]  /*3f80*/  USEL UR19, UR19, URZ, UP0 ;  /* 0x000000ff13137287 */ /* 0x000fe20008000000 */
[----:B------:R3:W-:Y:S03]  /*3f90*/  UTCBAR [UR9], URZ ;  /* 0x000000ff090073e9 */ /* 0x0007e600080000ff */
[----:B------:R-:W-:Y:S01]  /*3fa0*/  LOP3.LUT R9, R9, UR4, RZ, 0x3c, !PT ;  /* 0x0000000409097c12 */ /* 0x000fe2000f8e3cff */
[----:B------:R-:W-:Y:S07]  /*3fb0*/  @P3 BRA `(.L_x_65) ;  /* 0xfffffff800a43947 */ /* 0x000fee000383ffff */
[----:B------:R-:W4:Y:S01]  /*3fc0*/  S2UR UR4, SR_CgaCtaId ;  /* 0x00000000000479c3 */ /* 0x000f220000008800 */
[----:B------:R-:W-:Y:S01]  /*3fd0*/  ELECT P0, URZ, PT ;  /* 0x0000000000ff782f */ /* 0x000fe20003800000 */
[----:B--2---:R-:W-:Y:S01]  /*3fe0*/  IMAD.MOV.U32 R0, RZ, RZ, 0x1 ;  /* 0x00000001ff007424 */ /* 0x004fe200078e00ff */
[----:B------:R-:W-:Y:S01]  /*3ff0*/  UIADD3 UR7, UPT, UPT, UR7, 0xf0, URZ ;  /* 0x000000f007077890 */ /* 0x000fe2000fffe0ff */
[----:B------:R-:W-:Y:S01]  /*4000*/  SHF.L.U32 R3, R9, 0x1f, RZ ;  /* 0x0000001f09037819 */ /* 0x000fe200000006ff */
[----:B------:R-:W-:-:S03]  /*4010*/  UMOV UR5, 0x40 ;  /* 0x0000004000057882 */ /* 0x000fc60000000000 */
[----:B------:R-:W-:Y:S01]  /*4020*/  UVIRTCOUNT.DEALLOC.SMPOOL 0x80 ;  /* 0x000000800000784c */ /* 0x000fe20000000000 */
[----:B----4-:R-:W-:Y:S02]  /*4030*/  ULEA UR4, UR4, UR5, 0x18 ;  /* 0x0000000504047291 */ /* 0x010fe4000f8ec0ff */
[----:B------:R-:W-:-:S07]  /*4040*/  ULEA UR5, UR19, UR7, 0x3 ;  /* 0x0000000713057291 */ /* 0x000fce000f8e18ff */
[----:B------:R2:W-:Y:S02]  /*4050*/  @P0 STS.U8 [UR4+0x1c], R0 ;  /* 0x00001c00ff000988 */ /* 0x0005e40008000004 */
[----:B------:R-:W4:Y:S02]  /*4060*/  SYNCS.PHASECHK.TRANS64.TRYWAIT P0, [UR5], R3 ;  /* 0x00000003ff0075a7 */ /* 0x000f240008001105 */
[----:B--2-4-:R-:W-:Y:S05]  /*4070*/  @!P0 BRA `(.L_x_66) ;  /* 0x0000005800188947 */ /* 0x014fea0003800000 */
.L_x_163:
[----:B------:R-:W-:-:S04]  /*4080*/  UIADD3 UR6, UPT, UPT, UR19, 0x1, URZ ;  /* 0x0000000113067890 */ /* 0x000fc8000fffe0ff */
[----:B------:R-:W-:-:S04]  /*4090*/  UISETP.NE.AND UP0, UPT, UR6, 0x2, UPT ;  /* 0x000000020600788c */ /* 0x000fc8000bf05270 */
[----:B------:R-:W-:Y:S02]  /*40a0*/  USEL UR5, URZ, 0x1, UP0 ;  /* 0x00000001ff057887 */ /* 0x000fe40008000000 */
[----:B------:R-:W-:-:S04]  /*40b0*/  USEL UR6, UR6, URZ, UP0 ;  /* 0x000000ff06067287 */ /* 0x000fc80008000000 */
[----:B------:R-:W-:Y:S01]  /*40c0*/  ULEA UR6, UR6, UR7, 0x3 ;  /* 0x0000000706067291 */ /* 0x000fe2000f8e18ff */
[----:B--2---:R-:W-:-:S04]  /*40d0*/  LOP3.LUT R3, R9, UR5, RZ, 0x3c, !PT ;  /* 0x0000000509037c12 */ /* 0x004fc8000f8e3cff */
[----:B------:R-:W-:-:S04]  /*40e0*/  SHF.L.U32 R3, R3, 0x1f, RZ ;  /* 0x0000001f03037819 */ /* 0x000fc800000006ff */
[----:B------:R-:W2:Y:S02]  /*40f0*/  SYNCS.PHASECHK.TRANS64.TRYWAIT P0, [UR6], R3 ;  /* 0x00000003ff0075a7 */ /* 0x000ea40008001106 */
[----:B--2---:R-:W-:Y:S05]  /*4100*/  @!P0 BRA `(.L_x_67) ;  /* 0x00000058000c8947 */ /* 0x004fea0003800000 */
.L_x_165:
[----:B------:R-:W-:Y:S01]  /*4110*/  NOP ;  /* 0x0000000000007918 */ /* 0x000fe20000000000 */
[----:B--2---:R-:W2:Y:S01]  /*4120*/  LDS R0, [UR4+0x14] ;  /* 0x00001404ff007984 */ /* 0x004ea20008000800 */
[----:B------:R-:W-:Y:S01]  /*4130*/  LOP3.LUT R3, R2, 0xffff, RZ, 0xc0, !PT ;  /* 0x0000ffff02037812 */ /* 0x000fe200078ec0ff */
[----:B------:R-:W-:-:S03]  /*4140*/  IMAD.MOV.U32 R2, RZ, RZ, 0xffff ;  /* 0x0000ffffff027424 */ /* 0x000fc600078e00ff */
[----:B------:R-:W-:-:S04]  /*4150*/  SHF.R.U32.HI R3, RZ, 0x5, R3 ;  /* 0x00000005ff037819 */ /* 0x000fc80000011603 */
[----:B------:R-:W-:-:S04]  /*4160*/  SHF.L.U32 R2, R2, R3, RZ ;  /* 0x0000000302027219 */ /* 0x000fc800000006ff */
[----:B--2---:R-:W-:-:S04]  /*4170*/  LOP3.LUT R0, R0, R2, RZ, 0xc0, !PT ;  /* 0x0000000200007212 */ /* 0x004fc800078ec0ff */
[----:B------:R-:W-:Y:S01]  /*4180*/  ISETP.NE.AND P0, PT, R0, R2, PT ;  /* 0x000000020000720c */ /* 0x000fe20003f05270 */
[----:B------:R-:W-:-:S05]  /*4190*/  IMAD.MOV.U32 R0, RZ, RZ, 0x1 ;  /* 0x00000001ff007424 */ /* 0x000fca00078e00ff */
[----:B------:R-:W-:-:S07]  /*41a0*/  SHF.L.U32 R0, R0, R3, RZ ;  /* 0x0000000300007219 */ /* 0x000fce00000006ff */
[----:B------:R-:W-:Y:S05]  /*41b0*/  @P0 BRA `(.L_x_68) ;  /* 0x00000000005c0947 */ /* 0x000fea0003800000 */
[----:B------:R-:W2:Y:S02]  /*41c0*/  LDS R3, [UR4+0x18] ;  /* 0x00001804ff037984 */ /* 0x000ea40008000800 */
[----:B--2---:R-:W-:-:S04]  /*41d0*/  LOP3.LUT R3, R3, R0, RZ, 0xc0, !PT ;  /* 0x0000000003037212 */ /* 0x004fc800078ec0ff */
[----:B------:R-:W-:-:S13]  /*41e0*/  ISETP.NE.AND P0, PT, R3, R0, PT ;  /* 0x000000000300720c */ /* 0x000fda0003f05270 */
[----:B------:R-:W-:Y:S05]  /*41f0*/  @P0 BRA `(.L_x_69) ;  /* 0x0000000000400947 */ /* 0x000fea0003800000 */
[----:B------:R-:W-:Y:S01]  /*4200*/  R2UR UR8, R2 ;  /* 0x00000000020872ca */ /* 0x000fe200000e0000 */
[----:B------:R-:W2:Y:S01]  /*4210*/  S2R R3, SR_LANEID ;  /* 0x0000000000037919 */ /* 0x000ea20000000000 */
[----:B------:R-:W-:Y:S01]  /*4220*/  LOP3.LUT R0, RZ, R0, RZ, 0x33, !PT ;  /* 0x00000000ff007212 */ /* 0x000fe200078e33ff */
[----:B------:R-:W-:Y:S02]  /*4230*/  VOTEU.ANY UR7, UPT, PT ;  /* 0x0000000000077886 */ /* 0x000fe400038e0100 */
[----:B------:R-:W-:Y:S01]  /*4240*/  UFLO.U32 UR7, UR7 ;  /* 0x00000007000772bd */ /* 0x000fe200080e0000 */
[----:B------:R-:W4:Y:S07]  /*4250*/  REDUX UR5, R0 ;  /* 0x00000000000573c4 */ /* 0x000f2e0000000000 */
[----:B------:R-:W-:-:S06]  /*4260*/  ULOP3.LUT UR8, URZ, UR8, URZ, 0x33, !UPT ;  /* 0x00000008ff087292 */ /* 0x000fcc000f8e33ff */
[----:B------:R-:W-:-:S04]  /*4270*/  IMAD.U32 R2, RZ, RZ, UR8 ;  /* 0x00000008ff027e24 */ /* 0x000fc8000f8e00ff */
[----:B------:R-:W1:Y:S02]  /*4280*/  REDUX UR6, R2 ;  /* 0x00000000020673c4 */ /* 0x000e640000000000 */
[----:B------:R1:W-:Y:S01]  /*4290*/  UTCATOMSWS.AND URZ, UR8 ;  /* 0x0000000800ff79e3 */ /* 0x0003e20008000000 */
[----:B----4-:R-:W-:Y:S01]  /*42a0*/  IMAD.U32 R0, RZ, RZ, UR5 ;  /* 0x00000005ff007e24 */ /* 0x010fe2000f8e00ff */
[----:B--2---:R-:W-:Y:S01]  /*42b0*/  ISETP.EQ.U32.AND P0, PT, R3, UR7, PT ;  /* 0x0000000703007c0c */ /* 0x004fe2000bf02070 */
[----:B-1----:R-:W-:-:S12]  /*42c0*/  IMAD.U32 R2, RZ, RZ, UR6 ;  /* 0x00000006ff027e24 */ /* 0x002fd8000f8e00ff */
[----:B------:R1:W-:Y:S04]  /*42d0*/  @P0 ATOMS.AND RZ, [UR4+0x14], R2 ;  /* 0x00001402ffff098c */ /* 0x0003e8000a800004 */
[----:B------:R1:W-:Y:S01]  /*42e0*/  @P0 ATOMS.AND RZ, [UR4+0x18], R0 ;  /* 0x00001800ffff098c */ /* 0x0003e2000a800004 */
[----:B------:R-:W-:Y:S05]  /*42f0*/  BRA `(.L_x_70) ;  /* 0x0000000000147947 */ /* 0x000fea0003800000 */
.L_x_69:
[----:B------:R-:W-:Y:S02]  /*4300*/  MOV R2, 0x4320 ;  /* 0x0000432000027802 */ /* 0x000fe40000000f00 */
[----:B-1-3-5:R-:W-:Y:S05]  /*4310*/  CALL.REL.NOINC `($__internal_0_$__cuda_sm10x_tcgen05_guardrail_trap_col_being_dealloced_not_returned_by_alloc) ;  /* 0x0000005800f87944 */ /* 0x02afea0003c00000 */
[----:B------:R-:W-:Y:S05]  /*4320*/  BRA `(.L_x_70) ;  /* 0x0000000000087947 */ /* 0x000fea0003800000 */
.L_x_68:
[----:B------:R-:W-:Y:S02]  /*4330*/  MOV R2, 0x4350 ;  /* 0x0000435000027802 */ /* 0x000fe40000000f00 */
[----:B-1-3-5:R-:W-:Y:S05]  /*4340*/  CALL.REL.NOINC `($__internal_2_$__cuda_sm10x_tcgen05_guardrail_trap_unallocated_columns_being_dealloced) ;  /* 0x0000005c00047944 */ /* 0x02afea0003c00000 */
.L_x_70:
[----:B------:R-:W-:Y:S01]  /*4350*/  NOP ;  /* 0x0000000000007918 */ /* 0x000fe20000000000 */
[----:B---3--:R-:W-:Y:S05]  /*4360*/  EXIT ;  /* 0x000000000000794d */ /* 0x008fea0003800000 */
.L_x_54:
[----:B------:R-:W2:Y:S01]  /*4370*/  LDC R80, c[0x0][0x384] ;  /* 0x0000e100ff507b82 */ /* 0x000ea20000000800 */
[----:B------:R-:W-:Y:S01]  /*4380*/  UISETP.NE.OR UP6, UPT, UR4, 0x3, !UP6 ;  /* 0x000000030400788c */ /* 0x000fe2000f7c5670 */
[----:B--2---:R-:W-:-:S08]  /*4390*/  IADD3 R80, PT, PT, R80, 0x7f, RZ ;  /* 0x0000007f50507810 */ /* 0x004fd00007ffe0ff */
[----:B------:R-:W-:Y:S05]  /*43a0*/  BRA.U UP6, `(.L_x_71) ;  /* 0x0000001106f87547 */ /* 0x000fea000b800000 */
[----:B------:R-:W2:Y:S01]  /*43b0*/  LDC R19, c[0x0][0x388] ;  /* 0x0000e200ff137b82 */ /* 0x000ea20000000800 */
[----:B------:R-:W3:Y:S01]  /*43c0*/  LDCU.64 UR6, c[0x0][0x888] ;  /* 0x00011100ff0677ac */ /* 0x000ee20008000a00 */
[----:B------:R-:W-:Y:S01]  /*43d0*/  SHF.R.S32.HI R30, RZ, 0x1f, R80 ;  /* 0x0000001fff1e7819 */ /* 0x000fe20000011450 */
[----:B------:R-:W-:Y:S01]  /*43e0*/  IMAD.MOV.U32 R29, RZ, RZ, 0x1 ;  /* 0x00000001ff1d7424 */ /* 0x000fe200078e00ff */
[----:B------:R-:W4:Y:S02]  /*43f0*/  LDCU.64 UR4, c[0x0][0x890] ;  /* 0x00011200ff0477ac */ /* 0x000f240008000a00 */
[----:B------:R-:W-:Y:S01]  /*4400*/  LEA.HI R30, R30, R80, RZ, 0x7 ;  /* 0x000000501e1e7211 */ /* 0x000fe200078f38ff */
[----:B------:R-:W-:Y:S01]  /*4410*/  IMAD.MOV.U32 R28, RZ, RZ, RZ ;  /* 0x000000ffff1c7224 */ /* 0x000fe200078e00ff */
[----:B------:R-:W1:Y:S01]  /*4420*/  LDC R0, c[0x0][0xb30] ;  /* 0x0002cc00ff007b82 */ /* 0x000e620000000800 */
[----:B------:R-:W-:Y:S01]  /*4430*/  UMOV UR15, 0x400 ;  /* 0x00000400000f7882 */ /* 0x000fe20000000000 */
[----:B------:R-:W-:Y:S01]  /*4440*/  IMAD.MOV.U32 R27, RZ, RZ, 0x2000 ;  /* 0x00002000ff1b7424 */ /* 0x000fe200078e00ff */
[----:B------:R-:W-:Y:S01]  /*4450*/  ULEA UR15, UR48, UR15, 0x18 ;  /* 0x0000000f300f7291 */ /* 0x000fe2000f8ec0ff */
[----:B------:R-:W-:Y:S01]  /*4460*/  SHF.R.S32.HI R30, RZ, 0x7, R30 ;  /* 0x00000007ff1e7819 */ /* 0x000fe2000001141e */
[----:B------:R-:W-:-:S02]  /*4470*/  USEL UR22, URZ, 0x1, UP5 ;  /* 0x00000001ff167887 */ /* 0x000fc4000a800000 */
[----:B------:R-:W-:Y:S01]  /*4480*/  UIADD3 UR23, UPT, UPT, UR15, 0x98, URZ ;  /* 0x000000980f177890 */ /* 0x000fe2000fffe0ff */
[----:B------:R-:W1:Y:S01]  /*4490*/  LDC R25, c[0x0][0x370] ;  /* 0x0000dc00ff197b82 */ /* 0x000e620000000800 */
[----:B------:R-:W-:Y:S02]  /*44a0*/  UIADD3 UR33, UPT, UPT, UR15, 0x80, URZ ;  /* 0x000000800f217890 */ /* 0x000fe4000fffe0ff */
[----:B---3--:R-:W-:Y:S02]  /*44b0*/  UISETP.NE.U32.AND UP2, UPT, UR6, URZ, UPT ;  /* 0x000000ff0600728c */ /* 0x008fe4000bf45070 */
[----:B------:R-:W-:Y:S02]  /*44c0*/  UIADD3 UR25, UPT, UPT, UR15, 0x88, URZ ;  /* 0x000000880f197890 */ /* 0x000fe4000fffe0ff */
[----:B------:R-:W-:Y:S01]  /*44d0*/  UISETP.NE.AND.EX UP2, UPT, UR7, URZ, UPT, UP2 ;  /* 0x000000ff0700728c */ /* 0x000fe2000bf45320 */
[----:B------:R-:W3:Y:S01]  /*44e0*/  LDC R3, c[0x0][0xb0c] ;  /* 0x0002c300ff037b82 */ /* 0x000ee20000000800 */
[C---:B--2---:R-:W-:Y:S01]  /*44f0*/  R2UR UR7, R19.reuse ;  /* 0x00000000130772ca */ /* 0x044fe200000e0000 */
[----:B----4-:R-:W-:Y:S01]  /*4500*/  UISETP.NE.U32.AND UP3, UPT, UR4, URZ, UPT ;  /* 0x000000ff0400728c */ /* 0x010fe2000bf65070 */
[----:B------:R-:W-:Y:S01]  /*4510*/  R2UR UR6, R19 ;  /* 0x00000000130672ca */ /* 0x000fe200000e0000 */
[----:B------:R-:W-:-:S02]  /*4520*/  UIADD3 UR14, UPT, UPT, UR15, 0xd8, URZ ;  /* 0x000000d80f0e7890 */ /* 0x000fc4000fffe0ff */
[----:B------:R-:W-:Y:S02]  /*4530*/  UIADD3 UR17, UPT, UPT, UR15, 0x90, URZ ;  /* 0x000000900f117890 */ /* 0x000fe4000fffe0ff */
[----:B------:R-:W2:Y:S01]  /*4540*/  LDC R18, c[0x0][0xb20] ;  /* 0x0002c800ff127b82 */ /* 0x000ea20000000800 */
[----:B-1----:R-:W-:Y:S01]  /*4550*/  ISETP.NE.AND P1, PT, R0, 0x1, PT ;  /* 0x000000010000780c */ /* 0x002fe20003f25270 */
[----:B------:R-:W-:Y:S02]  /*4560*/  UPRMT UR23, UR48, 0x654, UR23 ;  /* 0x0000065430177896 */ /* 0x000fe40008000017 */
[----:B------:R-:W-:Y:S02]  /*4570*/  UPRMT UR31, UR48, 0x654, UR33 ;  /* 0x00000654301f7896 */ /* 0x000fe40008000021 */
[----:B------:R-:W-:Y:S02]  /*4580*/  UPRMT UR30, UR48, 0x654, UR25 ;  /* 0x00000654301e7896 */ /* 0x000fe40008000019 */
[----:B-----5:R-:W1:Y:S01]  /*4590*/  LDC.64 R32, c[0x0][0x348] ;  /* 0x0000d200ff207b82 */ /* 0x020e620000000a00 */
[----:B------:R-:W-:-:S02]  /*45a0*/  UPLOP3.LUT UP1, UPT, UPT, UPT, UPT, 0x40, 0x4 ;  /* 0x000000000004789c */ /* 0x000fc40003f2e870 */
[----:B------:R-:W-:Y:S02]  /*45b0*/  UPRMT UR14, URZ, 0x654, UR14 ;  /* 0x00000654ff0e7896 */ /* 0x000fe4000800000e */
[----:B------:R-:W-:Y:S02]  /*45c0*/  UPRMT UR48, UR48, 0x654, UR17 ;  /* 0x0000065430307896 */ /* 0x000fe40008000011 */
[----:B------:R-:W-:Y:S01]  /*45d0*/  UISETP.NE.AND.EX UP3, UPT, UR5, URZ, UPT, UP3 ;  /* 0x000000ff0500728c */ /* 0x000fe2000bf65330 */
[----:B------:R-:W4:Y:S08]  /*45e0*/  LDC.64 R16, c[0x0][0xb10] ;  /* 0x0002c400ff107b82 */ /* 0x000f300000000a00 */
[----:B------:R-:W1:Y:S08]  /*45f0*/  LDC.64 R6, c[0x0][0xb18] ;  /* 0x0002c600ff067b82 */ /* 0x000e700000000a00 */
[----:B------:R-:W1:Y:S08]  /*4600*/  LDC.64 R4, c[0x0][0xb28] ;  /* 0x0002ca00ff047b82 */ /* 0x000e700000000a00 */
[----:B---3--:R-:W1:Y:S02]  /*4610*/  LDC R24, c[0x0][0x374] ;  /* 0x0000dd00ff187b82 */ /* 0x008e640000000800 */
.L_x_82:
[-C--:B------:R-:W-:Y:S02]  /*4620*/  IABS R12, R30.reuse ;  /* 0x0000001e000c7213 */ /* 0x080fe40000000000 */
[----:B------:R-:W-:Y:S02]  /*4630*/  SHF.L.U32 R2, R28, 0x1f, RZ ;  /* 0x0000001f1c027819 */ /* 0x000fe400000006ff */
[----:B---3--:R-:W3:Y:S01]  /*4640*/  I2F.RP R20, R12 ;  /* 0x0000000c00147306 */ /* 0x008ee20000209400 */
[----:B------:R-:W-:Y:S01]  /*4650*/  IABS R8, R19 ;  /* 0x0000001300087213 */ /* 0x000fe20000000000 */
[----:B------:R-:W5:Y:S01]  /*4660*/  SYNCS.PHASECHK.TRANS64.TRYWAIT P2, [UR15+0xd0], R2 ;  /* 0x0000d002ff0075a7 */ /* 0x000f62000804110f */
[----:B------:R-:W-:Y:S02]  /*4670*/  IABS R0, R30 ;  /* 0x0000001e00007213 */ /* 0x000fe40000000000 */
[----:B------:R-:W-:Y:S02]  /*4680*/  IABS R9, R14 ;  /* 0x0000000e00097213 */ /* 0x000fe40000000000 */
[----:B------:R-:W-:Y:S03]  /*4690*/  ISETP.NE.AND P3, PT, R30, RZ, PT ;  /* 0x000000ff1e00720c */ /* 0x000fe60003f65270 */
[----:B------:R-:W2:Y:S01]  /*46a0*/  I2F.RP R13, R8 ;  /* 0x00000008000d7306 */ /* 0x000ea20000209400 */
[----:B------:R-:W-:Y:S09]  /*46b0*/  IMAD.MOV R0, RZ, RZ, -R0 ;  /* 0x000000ffff007224 */ /* 0x000ff200078e0a00 */
[----:B---3--:R-:W3:Y:S10]  /*46c0*/  MUFU.RCP R20, R20 ;  /* 0x0000001400147308 */ /* 0x008ef40000001000 */
[----:B--2---:R-:W-:Y:S01]  /*46d0*/  MUFU.RCP R13, R13 ;  /* 0x0000000d000d7308 */ /* 0x004fe20000001000 */
[----:B---3--:R-:W-:Y:S09]  /*46e0*/  VIADD R20, R20, 0xffffffe ;  /* 0x0ffffffe14147836 */ /* 0x008ff20000000000 */
[----:B------:R-:W2:Y:S02]  /*46f0*/  F2I.FTZ.U32.TRUNC.NTZ R21, R20 ;  /* 0x0000001400157305 */ /* 0x000ea4000021f000 */
[--C-:B--2---:R-:W-:Y:S02]  /*4700*/  IMAD.MOV R31, RZ, RZ, -R21.reuse ;  /* 0x000000ffff1f7224 */ /* 0x104fe400078e0a15 */
[----:B------:R-:W-:Y:S02]  /*4710*/  IMAD.MOV.U32 R20, RZ, RZ, RZ ;  /* 0x000000ffff147224 */ /* 0x000fe400078e00ff */
[----:B------:R-:W-:Y:S04]  /*4720*/  IMAD R31, R31, R12, RZ ;  /* 0x0000000c1f1f7224 */ /* 0x000fe800078e02ff */
[----:B------:R-:W-:Y:S06]  /*4730*/  IMAD.HI.U32 R31, R21, R31, R20 ;  /* 0x0000001f151f7227 */ /* 0x000fec00078e0014 */
[----:B------:R-:W-:Y:S04]  /*4740*/  IMAD.HI.U32 R31, R31, R9, RZ ;  /* 0x000000091f1f7227 */ /* 0x000fe800078e00ff */
[----:B------:R-:W-:Y:S02]  /*4750*/  IMAD R9, R31, R0, R9 ;  /* 0x000000001f097224 */ /* 0x000fe400078e0209 */
[----:B------:R-:W-:Y:S03]  /*4760*/  VIADD R0, R13, 0xffffffe ;  /* 0x0ffffffe0d007836 */ /* 0x000fe60000000000 */
[----:B------:R-:W-:Y:S03]  /*4770*/  ISETP.GT.U32.AND P0, PT, R12, R9, PT ;  /* 0x000000090c00720c */ /* 0x000fe60003f04070 */
[----:B------:R-:W2:Y:S10]  /*4780*/  F2I.FTZ.U32.TRUNC.NTZ R0, R0 ;  /* 0x0000000000007305 */ /* 0x000eb4000021f000 */
[-C--:B------:R-:W-:Y:S01]  /*4790*/  @!P0 IADD3 R9, PT, PT, R9, -R12.reuse, RZ ;  /* 0x8000000c09098210 */ /* 0x080fe20007ffe0ff */
[----:B------:R-:W-:Y:S03]  /*47a0*/  @!P0 VIADD R31, R31, 0x1 ;  /* 0x000000011f1f8836 */ /* 0x000fe60000000000 */
[----:B------:R-:W-:Y:S02]  /*47b0*/  ISETP.GE.U32.AND P4, PT, R9, R12, PT ;  /* 0x0000000c0900720c */ /* 0x000fe40003f86070 */
[----:B------:R-:W-:Y:S04]  /*47c0*/  LOP3.LUT R9, R14, R30, RZ, 0x3c, !PT ;  /* 0x0000001e0e097212 */ /* 0x000fe800078e3cff */
[----:B------:R-:W-:Y:S07]  /*47d0*/  ISETP.GE.AND P0, PT, R9, RZ, PT ;  /* 0x000000ff0900720c */ /* 0x000fee0003f06270 */
[----:B------:R-:W-:Y:S01]  /*47e0*/  @P4 IADD3 R31, PT, PT, R31, 0x1, RZ ;  /* 0x000000011f1f4810 */ /* 0x000fe20007ffe0ff */
[----:B--2--5:R-:W-:Y:S06]  /*47f0*/  @!P2 BRA `(.L_x_72) ;  /* 0x000000500068a947 */ /* 0x024fec0003800000 */
.L_x_167:
[----:B------:R-:W-:Y:S01]  /*4800*/  MOV R13, R0 ;  /* 0x00000000000d7202 */ /* 0x000fe20000000f00 */
[----:B------:R-:W3:Y:S01]  /*4810*/  LDS.128 R20, [UR15+0x110] ;  /* 0x0001100fff147984 */ /* 0x000ee20008000c00 */
[----:B--2---:R-:W-:Y:S02]  /*4820*/  IMAD.MOV R2, RZ, RZ, -R0 ;  /* 0x000000ffff027224 */ /* 0x004fe400078e0a00 */
[----:B------:R-:W-:Y:S01]  /*4830*/  @!P0 IMAD.MOV R31, RZ, RZ, -R31 ;  /* 0x000000ffff1f8224 */ /* 0x000fe200078e0a1f */
[----:B------:R-:W-:Y:S01]  /*4840*/  @!P3 LOP3.LUT R31, RZ, R30, RZ, 0x33, !PT ;  /* 0x0000001eff1fb212 */ /* 0x000fe200078e33ff */
[----:B------:R-:W-:Y:S01]  /*4850*/  IMAD R36, R2, R8, RZ ;  /* 0x0000000802247224 */ /* 0x000fe200078e02ff */
[----:B------:R-:W-:Y:S01]  /*4860*/  ISETP.GE.AND P0, PT, R26, 0x1, PT ;  /* 0x000000011a00780c */ /* 0x000fe20003f06270 */
[----:B------:R-:W-:Y:S01]  /*4870*/  IMAD.MOV.U32 R12, RZ, RZ, RZ ;  /* 0x000000ffff0c7224 */ /* 0x000fe200078e00ff */
[----:B------:R-:W-:Y:S01]  /*4880*/  IABS R2, R31 ;  /* 0x0000001f00027213 */ /* 0x000fe20000000000 */
[----:B------:R-:W-:Y:S01]  /*4890*/  @!PT LDS RZ, [RZ] ;  /* 0x00000000fffff984 */ /* 0x000fe20000000800 */
[----:B------:R-:W-:Y:S01]  /*48a0*/  @!PT LDS RZ, [RZ] ;  /* 0x00000000fffff984 */ /* 0x000fe20000000800 */
[----:B------:R-:W-:Y:S01]  /*48b0*/  @!PT LDS RZ, [RZ] ;  /* 0x00000000fffff984 */ /* 0x000fe20000000800 */
[----:B------:R-:W-:Y:S01]  /*48c0*/  @!PT LDS RZ, [RZ] ;  /* 0x00000000fffff984 */ /* 0x000fe20000000800 */
[----:B------:R2:W-:Y:S06]  /*48d0*/  MEMBAR.ALL.CTA ;  /* 0x0000000000007992 */ /* 0x0005ec0000008000 */
[----:B--2---:R-:W2:Y:S01]  /*48e0*/  FENCE.VIEW.ASYNC.S ;  /* 0x00000000000073c6 */ /* 0x004ea20000000000 */
[----:B------:R-:W-:Y:S01]  /*48f0*/  LOP3.LUT R34, R31, R19, RZ, 0x3c, !PT ;  /* 0x000000131f227212 */ /* 0x000fe200078e3cff */
[----:B------:R-:W-:Y:S06]  /*4900*/  IMAD.HI.U32 R36, R0, R36, R12 ;  /* 0x0000002400247227 */ /* 0x000fec00078e000c */
[----:B------:R-:W-:Y:S04]  /*4910*/  IMAD.HI.U32 R36, R36, R2, RZ ;  /* 0x0000000224247227 */ /* 0x000fe800078e00ff */
[----:B------:R-:W-:Y:S04]  /*4920*/  IMAD.MOV R0, RZ, RZ, -R36 ;  /* 0x000000ffff007224 */ /* 0x000fe800078e0a24 */
[C---:B------:R-:W-:Y:S05]  /*4930*/  IMAD R2, R8.reuse, R0, R2 ;  /* 0x0000000008027224 */ /* 0x040fea00078e0202 */
[----:B------:R-:W-:Y:S01]  /*4940*/  ISETP.GT.U32.AND P4, PT, R8, R2, PT ;  /* 0x000000020800720c */ /* 0x000fe20003f84070 */
[----:B--2---:R-:W-:Y:S01]  /*4950*/  SYNCS.ARRIVE.TRANS64.RED.A1T0 RZ, [UR14], RZ ;  /* 0x000000ffffff79a7 */ /* 0x004fe2000810040e */
[----:B---3--:R-:W-:Y:S11]  /*4960*/  LOP3.LUT P3, RZ, R22, 0x1, RZ, 0xc0, !PT ;  /* 0x0000000116ff7812 */ /* 0x008ff6000786c0ff */
[-C--:B------:R-:W-:Y:S04]  /*4970*/  @!P4 IADD3 R2, PT, PT, R2, -R8.reuse, RZ ;  /* 0x800000080202c210 */ /* 0x080fe80007ffe0ff */
[----:B------:R-:W-:Y:S02]  /*4980*/  ISETP.GE.U32.AND P5, PT, R2, R8, PT ;  /* 0x000000080200720c */ /* 0x000fe40003fa6070 */
[----:B------:R-:W-:Y:S02]  /*4990*/  @P3 MOV R11, R20 ;  /* 0x00000014000b3202 */ /* 0x000fe40000000f00 */
[----:B------:R-:W-:Y:S01]  /*49a0*/  @P3 LOP3.LUT R10, R21, 0xffff, RZ, 0xc0, !PT ;  /* 0x0000ffff150a3812 */ /* 0x000fe200078ec0ff */
[----:B------:R-:W-:Y:S08]  /*49b0*/  @!P0 BRA `(.L_x_73) ;  /* 0x0000000000a48947 */ /* 0x000ff00003800000 */
[-C--:B-1----:R-:W-:Y:S01]  /*49c0*/  IMAD.HI.U32 R0, R24, R7.reuse, RZ ;  /* 0x0000000718007227 */ /* 0x082fe200078e00ff */
[----:B------:R-:W-:Y:S02]  /*49d0*/  ISETP.NE.AND P0, PT, R6, 0x1, PT ;  /* 0x000000010600780c */ /* 0x000fe40003f05270 */
[----:B------:R-:W-:Y:S01]  /*49e0*/  ISETP.NE.AND P2, PT, R26, 0x1, PT ;  /* 0x000000011a00780c */ /* 0x000fe20003f45270 */
[----:B----4-:R-:W-:Y:S01]  /*49f0*/  IMAD.HI.U32 R9, R25, R16, RZ ;  /* 0x0000001019097227 */ /* 0x010fe200078e00ff */
[----:B------:R-:W-:Y:S02]  /*4a00*/  SHF.R.U32.HI R0, RZ, R18, R0 ;  /* 0x00000012ff007219 */ /* 0x000fe40000011600 */
[----:B------:R-:W-:Y:S01]  /*4a10*/  ISETP.NE.AND P6, PT, R3, 0x1, PT ;  /* 0x000000010300780c */ /* 0x000fe20003fc5270 */
[----:B------:R-:W-:Y:S01]  /*4a20*/  IMAD.HI.U32 R13, R10, R7, RZ ;  /* 0x000000070a0d7227 */ /* 0x000fe200078e00ff */
[----:B------:R-:W-:Y:S02]  /*4a30*/  SHF.R.U32.HI R9, RZ, R17, R9 ;  /* 0x00000011ff097219 */ /* 0x000fe40000011609 */
[----:B------:R-:W-:Y:S01]  /*4a40*/  SEL R0, R24, R0, !P0 ;  /* 0x0000000018007207 */ /* 0x000fe20004000000 */
[----:B------:R-:W-:Y:S01]  /*4a50*/  IMAD.HI.U32 R12, R11, R16, RZ ;  /* 0x000000100b0c7227 */ /* 0x000fe200078e00ff */
[----:B------:R-:W-:Y:S03]  /*4a60*/  SEL R9, R25, R9, !P6 ;  /* 0x0000000919097207 */ /* 0x000fe60007000000 */
[-C--:B------:R-:W-:Y:S01]  /*4a70*/  IMAD.HI.U32 R8, R0, R4.reuse, RZ ;  /* 0x0000000400087227 */ /* 0x080fe200078e00ff */
[----:B------:R-:W-:Y:S03]  /*4a80*/  SHF.R.U32.HI R12, RZ, R17, R12 ;  /* 0x00000011ff0c7219 */ /* 0x000fe6000001160c */
[----:B------:R-:W-:Y:S01]  /*4a90*/  IMAD.HI.U32 R2, R9, R4, RZ ;  /* 0x0000000409027227 */ /* 0x000fe200078e00ff */
[-C--:B------:R-:W-:Y:S02]  /*4aa0*/  @P2 SHF.R.U32.HI R0, RZ, R5.reuse, R8 ;  /* 0x00000005ff002219 */ /* 0x080fe40000011608 */
[----:B------:R-:W-:Y:S02]  /*4ab0*/  SHF.R.U32.HI R8, RZ, R18, R13 ;  /* 0x00000012ff087219 */ /* 0x000fe4000001160d */
[----:B------:R-:W-:Y:S01]  /*4ac0*/  @P2 SHF.R.U32.HI R9, RZ, R5, R2 ;  /* 0x00000005ff092219 */ /* 0x000fe20000011602 */
[----:B------:R-:W-:Y:S01]  /*4ad0*/  IMAD R0, R26, R0, RZ ;  /* 0x000000001a007224 */ /* 0x000fe200078e02ff */
[----:B------:R-:W-:Y:S02]  /*4ae0*/  SEL R8, R10, R8, !P0 ;  /* 0x000000080a087207 */ /* 0x000fe40004000000 */
[----:B------:R-:W-:Y:S01]  /*4af0*/  SEL R2, R11, R12, !P6 ;  /* 0x0000000c0b027207 */ /* 0x000fe20007000000 */
[----:B------:R-:W-:Y:S01]  /*4b00*/  IMAD R12, R26, R9, RZ ;  /* 0x000000091a0c7224 */ /* 0x000fe200078e02ff */
[C---:B------:R-:W-:Y:S01]  /*4b10*/  ISETP.GE.AND P0, PT, R8.reuse, R0, PT ;  /* 0x000000000800720c */ /* 0x040fe20003f06270 */
[----:B------:R-:W-:Y:S03]  /*4b20*/  IMAD.HI.U32 R0, R8, R4, RZ ;  /* 0x0000000408007227 */ /* 0x000fe600078e00ff */
[----:B------:R-:W-:Y:S02]  /*4b30*/  ISETP.GE.OR P0, PT, R2, R12, P0 ;  /* 0x0000000c0200720c */ /* 0x000fe40000706670 */
[-C--:B------:R-:W-:Y:S04]  /*4b40*/  SHF.R.U32.HI R0, RZ, R5.reuse, R0 ;  /* 0x00000005ff007219 */ /* 0x080fe80000011600 */
[----:B------:R-:W-:Y:S05]  /*4b50*/  SEL R13, R8, R0, !P2 ;  /* 0x00000000080d7207 */ /* 0x000fea0005000000 */
[----:B------:R-:W-:Y:S02]  /*4b60*/  IMAD.MOV R12, RZ, RZ, -R13 ;  /* 0x000000ffff0c7224 */ /* 0x000fe400078e0a0d */
[----:B------:R-:W-:Y:S04]  /*4b70*/  @!P0 IMAD.HI.U32 R0, R2, R4, RZ ;  /* 0x0000000402008227 */ /* 0x000fe800078e00ff */
[----:B------:R-:W-:Y:S01]  /*4b80*/  IMAD R12, R26, R12, R8 ;  /* 0x0000000c1a0c7224 */ /* 0x000fe200078e0208 */
[----:B------:R-:W-:Y:S04]  /*4b90*/  @!P0 SHF.R.U32.HI R0, RZ, R5, R0 ;  /* 0x00000005ff008219 */ /* 0x000fe80000011600 */
[----:B------:R-:W-:Y:S04]  /*4ba0*/  @!P0 SEL R0, R2, R0, !P2 ;  /* 0x0000000002008207 */ /* 0x000fe80005000000 */
[----:B------:R-:W-:Y:S01]  /*4bb0*/  @!P0 IADD3 R13, PT, PT, R13, -R0, RZ ;  /* 0x800000000d0d8210 */ /* 0x000fe20007ffe0ff */
[----:B------:R-:W-:Y:S01]  /*4bc0*/  @!P0 IMAD R0, R9, R12, R0 ;  /* 0x0000000c09008224 */ /* 0x000fe200078e0200 */
[----:B------:R-:W-:Y:S01]  /*4bd0*/  IADD3 R9, PT, PT, -R8, RZ, RZ ;  /* 0x000000ff08097210 */ /* 0x000fe20007ffe1ff */
[--C-:B------:R-:W-:Y:S02]  /*4be0*/  IMAD.MOV R12, RZ, RZ, -R2.reuse ;  /* 0x000000ffff0c7224 */ /* 0x100fe400078e0a02 */
[----:B------:R-:W-:Y:S02]  /*4bf0*/  @!P0 IMAD R8, R13, R26, R2 ;  /* 0x0000001a0d088224 */ /* 0x000fe400078e0202 */
[----:B------:R-:W-:Y:S02]  /*4c00*/  @!P0 IMAD.MOV.U32 R2, RZ, RZ, R0 ;  /* 0x000000ffff028224 */ /* 0x000fe400078e0000 */
[----:B------:R-:W-:Y:S02]  /*4c10*/  IMAD R11, R3, R12, R11 ;  /* 0x0000000c030b7224 */ /* 0x000fe400078e020b */
[----:B------:R-:W-:Y:S02]  /*4c20*/  IMAD R10, R6, R9, R10 ;  /* 0x00000009060a7224 */ /* 0x000fe400078e020a */
[----:B------:R-:W-:Y:S02]  /*4c30*/  IMAD R11, R2, R3, R11 ;  /* 0x00000003020b7224 */ /* 0x000fe400078e020b */
[----:B------:R-:W-:Y:S02]  /*4c40*/  IMAD R10, R8, R6, R10 ;  /* 0x00000006080a7224 */ /* 0x000fe400078e020a */
.L_x_73:
[----:B------:R-:W-:Y:S05]  /*4c50*/  BRA.U UP1, `(.L_x_74) ;  /* 0x0000000101107547 */ /* 0x000fea000b800000 */
[----:B------:R-:W-:Y:S04]  /*4c60*/  MOV R2, UR22 ;  /* 0x0000001600027c02 */ /* 0x000fe80008000f00 */
[----:B------:R-:W-:Y:S04]  /*4c70*/  SHF.L.U32 R2, R2, 0x1f, RZ ;  /* 0x0000001f02027819 */ /* 0x000fe800000006ff */
[----:B------:R-:W2:Y:S02]  /*4c80*/  SYNCS.PHASECHK.TRANS64.TRYWAIT P0, [UR15+0xc8], R2 ;  /* 0x0000c802ff0075a7 */ /* 0x000ea4000800110f */
[----:B--2---:R-:W-:Y:S05]  /*4c90*/  @!P0 BRA `(.L_x_75) ;  /* 0x0000004c00588947 */ /* 0x004fea0003800000 */
.L_x_74:
[----:B------:R-:W-:Y:S01]  /*4ca0*/  R2UR UR8, R34 ;  /* 0x00000000220872ca */ /* 0x000fe200000e0000 */
[----:B------:R-:W-:Y:S01]  /*4cb0*/  @!P4 VIADD R36, R36, 0x1 ;  /* 0x000000012424c836 */ /* 0x000fe20000000000 */
[----:B------:R-:W-:Y:S01]  /*4cc0*/  ISETP.NE.AND P0, PT, R19, RZ, PT ;  /* 0x000000ff1300720c */ /* 0x000fe20003f05270 */
[----:B--2---:R-:W-:Y:S01]  /*4cd0*/  IMAD.MOV R0, RZ, RZ, -R31 ;  /* 0x000000ffff007224 */ /* 0x004fe200078e0a1f */
[----:B------:R-:W-:Y:S01]  /*4ce0*/  R2UR UR35, R15 ;  /* 0x000000000f2372ca */ /* 0x000fe200000e0000 */
[----:B------:R-:W-:Y:S01]  /*4cf0*/  @P5 VIADD R36, R36, 0x1 ;  /* 0x0000000124245836 */ /* 0x000fe20000000000 */
[----:B------:R-:W-:Y:S01]  /*4d00*/  R2UR UR36, R31 ;  /* 0x000000001f2472ca */ /* 0x000fe200000e0000 */
[----:B------:R-:W-:Y:S01]  /*4d10*/  IMAD R14, R30, R0, R14 ;  /* 0x000000001e0e7224 */ /* 0x000fe200078e020e */
[----:B------:R-:W-:Y:S02]  /*4d20*/  ISETP.NE.U32.AND P2, PT, RZ, UR4, PT ;  /* 0x00000004ff007c0c */ /* 0x000fe4000bf45070 */
[----:B------:R-:W-:Y:S02]  /*4d30*/  R2UR UR37, R36 ;  /* 0x00000000242572ca */ /* 0x000fe400000e0000 */
[----:B------:R-:W-:Y:S01]  /*4d40*/  R2UR UR34, R14 ;  /* 0x000000000e2272ca */ /* 0x000fe200000e0000 */
[----:B------:R-:W-:Y:S01]  /*4d50*/  UISETP.GE.AND UP4, UPT, UR8, URZ, UPT ;  /* 0x000000ff0800728c */ /* 0x000fe2000bf86270 */
[----:B------:R-:W-:Y:S01]  /*4d60*/  ISETP.NE.AND.EX P2, PT, RZ, UR5, PT, P2 ;  /* 0x00000005ff007c0c */ /* 0x000fe2000bf45320 */
[----:B------:R-:W-:Y:S01]  /*4d70*/  VOTEU.ALL UP1, P0 ;  /* 0x0000000000ff7886 */ /* 0x000fe20000020000 */
[----:B------:R-:W-:Y:S01]  /*4d80*/  SHF.L.U32 R14, R29, 0x1f, RZ ;  /* 0x0000001f1d0e7819 */ /* 0x000fe200000006ff */
[----:B------:R-:W-:Y:S07]  /*4d90*/  USHF.L.U32 UR35, UR35, 0x6, URZ ;  /* 0x0000000623237899 */ /* 0x000fee00080006ff */
[----:B------:R-:W-:Y:S02]  /*4da0*/  @!UP4 UIADD3 UR37, UPT, UPT, -UR37, URZ, URZ ;  /* 0x000000ff2525c290 */ /* 0x000fe4000fffe1ff */
[----:B------:R-:W-:Y:S02]  /*4db0*/  @!UP1 ULOP3.LUT UR37, URZ, UR7, URZ, 0x33, !UPT ;  /* 0x00000007ff259292 */ /* 0x000fe4000f8e33ff */
[----:B------:R-:W-:Y:S04]  /*4dc0*/  USHF.L.U32 UR34, UR34, 0x7, URZ ;  /* 0x0000000722227899 */ /* 0x000fe800080006ff */
[----:B------:R-:W-:Y:S05]  /*4dd0*/  IMAD R0, RZ, RZ, -UR37 ;  /* 0x80000025ff007e24 */ /* 0x000fea000f8e02ff */
[----:B------:R-:W-:Y:S11]  /*4de0*/  R2UR UR8, R0 ;  /* 0x00000000000872ca */ /* 0x000ff600000e0000 */
[----:B------:R-:W-:Y:S02]  /*4df0*/  @!UPT UIADD3 URZ, UPT, UPT, URZ, URZ, URZ ;  /* 0x000000fffffff290 */ /* 0x000fe4000fffe0ff */
[----:B------:R-:W-:Y:S01]  /*4e00*/  UIMAD UR36, UR6, UR8, UR36 ;  /* 0x00000008062472a4 */ /* 0x000fe2000f8e0224 */
[----:B------:R-:W-:Y:S11]  /*4e10*/  BRA.U !UP3, `(.L_x_76) ;  /* 0x000000010b347547 */ /* 0x000ff6000b800000 */
[----:B------:R-:W-:Y:S01]  /*4e20*/  UPLOP3.LUT UP0, UPT, UPT, UPT, UP2, 0x80, 0x8 ;  /* 0x000000000008789c */ /* 0x000fe20003f0f020 */
[----:B------:R-:W-:Y:S02]  /*4e30*/  HFMA2 R0, -RZ, RZ, 0, 5.9604644775390625e-08 ;  /* 0x00000001ff007431 */ /* 0x000fe400000001ff */
[----:B------:R-:W-:Y:S03]  /*4e40*/  IMAD.MOV.U32 R68, RZ, RZ, 0x1 ;  /* 0x00000001ff447424 */ /* 0x000fe600078e00ff */
[----:B------:R-:W-:Y:S05]  /*4e50*/  PLOP3.LUT P0, PT, PT, PT, UP0, 0x80, 0x8 ;  /* 0x000000000008781c */ /* 0x000fea0003f0f008 */
[----:B------:R-:W2:Y:S01]  /*4e60*/  @UP0 LDCU.64 UR10, c[0x0][0x888] ;  /* 0x00011100ff0a07ac */ /* 0x000ea20008000a00 */
[----:B------:R-:W-:Y:S07]  /*4e70*/  @UP0 UIMAD UR8, UR45, UR4, URZ ;  /* 0x000000042d0802a4 */ /* 0x000fee000f8e02ff */
[----:B------:R-:W-:Y:S01]  /*4e80*/  @!P0 PRMT R68, R0, 0x7610, R68 ;  /* 0x0000761000448816 */ /* 0x000fe20000000044 */
[----:B--2---:R-:W-:Y:S03]  /*4e90*/  @UP0 UIMAD.WIDE UR10, UR8, 0x4, UR10 ;  /* 0x00000004080a08a5 */ /* 0x004fe6000f8e020a */
[----:B------:R-:W2:Y:S03]  /*4ea0*/  @!UP0 LDCU UR8, c[0x0][0x880] ;  /* 0x00011000ff0887ac */ /* 0x000ea60008000800 */
[----:B------:R-:W-:Y:S01]  /*4eb0*/  IMAD.U32 R8, RZ, RZ, UR10 ;  /* 0x0000000aff087e24 */ /* 0x000fe2000f8e00ff */
[----:B------:R-:W-:Y:S05]  /*4ec0*/  MOV R9, UR11 ;  /* 0x0000000b00097c02 */ /* 0x000fea0008000f00 */
[----:B------:R3:W5:Y:S02]  /*4ed0*/  @P0 LDG.E R35, desc[UR46][R8.64] ;  /* 0x0000002e08230981 */ /* 0x000764000c1e1900 */
[----:B--23--:R-:W-:Y:S07]  /*4ee0*/  @!P0 IMAD.U32 R35, RZ, RZ, UR8 ;  /* 0x00000008ff238e24 */ /* 0x00cfee000f8e00ff */
.L_x_76:
[----:B-----5:R-:W-:Y:S01]  /*4ef0*/  @!P2 FSETP.EQ.AND P0, PT, R35, RZ, PT ;  /* 0x000000ff2300a20b */ /* 0x020fe20003f02000 */
[----:B------:R-:W-:Y:S01]  /*4f00*/  @!UPT UIADD3 URZ, UPT, UPT, URZ, URZ, URZ ;  /* 0x000000fffffff290 */ /* 0x000fe2000fffe0ff */
[----:B------:R-:W-:Y:S11]  /*4f10*/  @!P2 BRA `(.L_x_77) ;  /* 0x000000000014a947 */ /* 0x000ff60003800000 */
[----:B------:R-:W-:Y:S02]  /*4f20*/  LOP3.LUT P2, RZ, R68, 0xff, RZ, 0xc0, !PT ;  /* 0x000000ff44ff7812 */ /* 0x000fe4000784c0ff */
[----:B------:R-:W-:Y:S04]  /*4f30*/  PLOP3.LUT P0, PT, PT, PT, UP0, 0x80, 0x8 ;  /* 0x000000000008781c */ /* 0x000fe80003f0f008 */
[----:B------:R-:W-:Y:S07]  /*4f40*/  PLOP3.LUT P0, PT, P0, PT, PT, 0x8, 0x80 ;  /* 0x000000000080781c */ /* 0x000fee000070e170 */
[----:B------:R-:W-:Y:S11]  /*4f50*/  @P2 FSETP.EQ.AND P0, PT, R35, RZ, PT ;  /* 0x000000ff2300220b */ /* 0x000ff60003f02000 */
[----:B------:R-:W-:Y:S02]  /*4f60*/  @!UPT UIADD3 URZ, UPT, UPT, URZ, URZ, URZ ;  /* 0x000000fffffff290 */ /* 0x000fe4000fffe0ff */
.L_x_77:
[----:B------:R-:W2:Y:S01]  /*4f70*/  SYNCS.PHASECHK.TRANS64.TRYWAIT P2, [UR15+0xa0], R14 ;  /* 0x0000a00eff0075a7 */ /* 0x000ea2000804110f */
[----:B------:R-:W-:Y:S04]  /*4f80*/  ELECT P4, URZ, PT ;  /* 0x0000000000ff782f */ /* 0x000fe80003880000 */
[----:B------:R-:W-:Y:S11]  /*4f90*/  PLOP3.LUT P4, PT, P0, P4, PT, 0xf2, 0x2f ;  /* 0x00000000002f781c */ /* 0x000ff60000789e72 */
[----:B------:R-:W-:Y:S02]  /*4fa0*/  @!UPT UIADD3 URZ, UPT, UPT, URZ, URZ, URZ ;  /* 0x000000fffffff290 */ /* 0x000fe4000fffe0ff */
[----:B-1----:R-:W-:Y:S05]  /*4fb0*/  @!P4 IADD3 R8, P0, PT, R32, 0x580, RZ ;  /* 0x000005802008c810 */ /* 0x002fea0007f1e0ff */
[----:B------:R-:W-:Y:S01]  /*4fc0*/  @!P4 IMAD.X R2, RZ, RZ, R33, P0 ;  /* 0x000000ffff02c224 */ /* 0x000fe200000e0621 */
[----:B--2---:R-:W-:Y:S07]  /*4fd0*/  @!P2 BRA `(.L_x_78) ;  /* 0x0000004800a0a947 */ /* 0x004fee0003800000 */
.L_x_170:
[----:B------:R-:W-:Y:S01]  /*4fe0*/  @!P4 R2UR UR9, R8 ;  /* 0x000000000809c2ca */ /* 0x000fe200000e0000 */
[----:B------:R-:W-:Y:S01]  /*4ff0*/  VOTEU.ALL UP1, P4 ;  /* 0x0000000000ff7886 */ /* 0x000fe20002020000 */
[----:B------:R-:W-:Y:S01]  /*5000*/  @!P4 R2UR UR8, R2 ;  /* 0x000000000208c2ca */ /* 0x000fe200000e0000 */
[----:B-1----:R-:W-:Y:S01]  /*5010*/  @!P4 IMAD.MOV.U32 R0, RZ, RZ, 0x2000 ;  /* 0x00002000ff00c424 */ /* 0x002fe200078e00ff */
[----:B------:R-:W-:Y:S01]  /*5020*/  UMOV UR10, 0x0 ;  /* 0x00000000000a7882 */ /* 0x000fe20000000000 */
[----:B------:R-:W-:Y:S01]  /*5030*/  UMOV UR11, 0x10000000 ;  /* 0x10000000000b7882 */ /* 0x000fe20000000000 */
[----:B------:R-:W-:Y:S01]  /*5040*/  @!UP1 UIADD3 UR32, UPT, UPT, UR15, 0x400, URZ ;  /* 0x000004000f209890 */ /* 0x000fe2000fffe0ff */
[----:B------:R-:W-:Y:S06]  /*5050*/  VOTEU.ALL UP1, P4 ;  /* 0x0000000000ff7886 */ /* 0x000fec0002020000 */
[----:B------:R-:W-:Y:S02]  /*5060*/  IMAD.U32 R8, RZ, RZ, UR9 ;  /* 0x00000009ff087e24 */ /* 0x000fe4000f8e00ff */
[----:B------:R-:W-:Y:S03]  /*5070*/  IMAD.U32 R9, RZ, RZ, UR8 ;  /* 0x00000008ff097e24 */ /* 0x000fe6000f8e00ff */
[----:B------:R-:W-:Y:S02]  /*5080*/  @!P4 R2UR UR12, R8 ;  /* 0x00000000080cc2ca */ /* 0x000fe400000e0000 */
[----:B------:R-:W-:Y:S02]  /*5090*/  @!P4 R2UR UR13, R9 ;  /* 0x00000000090dc2ca */ /* 0x000fe400000e0000 */
[----:B------:R-:W-:Y:S05]  /*50a0*/  @!P4 IADD3 R8, P0, PT, R32, 0x580, RZ ;  /* 0x000005802008c810 */ /* 0x000fea0007f1e0ff */
[----:B------:R-:W-:Y:S06]  /*50b0*/  @!P4 IMAD.X R2, RZ, RZ, R33, P0 ;  /* 0x000000ffff02c224 */ /* 0x000fec00000e0621 */
[----:B------:R1:W-:Y:S01]  /*50c0*/  @!UP1 UTMALDG.4D [UR32], [UR12], desc[UR10] ;  /* 0x00000a200c0095b4 */ /* 0x0003e20008019000 */
[----:B------:R1:W-:Y:S01]  /*50d0*/  @!P4 SYNCS.ARRIVE.TRANS64.RED.A0TR RZ, [UR15+0x80], R0 ;  /* 0x00008000ffffc9a7 */ /* 0x0003e2000830040f */
[----:B------:R-:W-:Y:S01]  /*50e0*/  SYNCS.ARRIVE.TRANS64.RED.A1T0 RZ, [UR31], RZ ;  /* 0x000000ffffff79a7 */ /* 0x000fe2000810041f */
[----:B------:R-:W2:Y:S02]  /*50f0*/  SYNCS.PHASECHK.TRANS64.TRYWAIT P2, [UR15+0xa8], R14 ;  /* 0x0000a80eff0075a7 */ /* 0x000ea4000804110f */
[----:B-12---:R-:W-:Y:S05]  /*5100*/  @!P2 BRA `(.L_x_79) ;  /* 0x00000048006ca947 */ /* 0x006fea0003800000 */
.L_x_172:
[----:B------:R-:W-:Y:S01]  /*5110*/  @!P4 R2UR UR9, R8 ;  /* 0x000000000809c2ca */ /* 0x000fe200000e0000 */
[----:B------:R-:W-:Y:S01]  /*5120*/  VOTEU.ALL UP1, P4 ;  /* 0x0000000000ff7886 */ /* 0x000fe20002020000 */
[----:B------:R-:W-:Y:S01]  /*5130*/  @!P4 R2UR UR8, R2 ;  /* 0x000000000208c2ca */ /* 0x000fe200000e0000 */
[----:B-1----:R-:W-:Y:S01]  /*5140*/  @!P4 IMAD.MOV.U32 R0, RZ, RZ, 0x2000 ;  /* 0x00002000ff00c424 */ /* 0x002fe200078e00ff */
[----:B------:R-:W-:Y:S01]  /*5150*/  UMOV UR27, UR35 ;  /* 0x00000023001b7c82 */ /* 0x000fe20008000000 */
[----:B------:R-:W-:Y:S01]  /*5160*/  UMOV UR28, UR36 ;  /* 0x00000024001c7c82 */ /* 0x000fe20008000000 */
[----:B------:R-:W-:Y:S02]  /*5170*/  @!UP1 UIADD3 UR26, UPT, UPT, UR34, 0x20, URZ ;  /* 0x00000020221a9890 */ /* 0x000fe4000fffe0ff */
[----:B------:R-:W-:Y:S01]  /*5180*/  @!UP1 UIADD3 UR24, UPT, UPT, UR15, 0x2400, URZ ;  /* 0x000024000f189890 */ /* 0x000fe2000fffe0ff */
[----:B------:R-:W-:Y:S01]  /*5190*/  VOTEU.ALL UP1, P4 ;  /* 0x0000000000ff7886 */ /* 0x000fe20002020000 */
[----:B------:R-:W-:Y:S03]  /*51a0*/  UMOV UR29, UR37 ;  /* 0x00000025001d7c82 */ /* 0x000fe60008000000 */
[----:B------:R-:W-:Y:S01]  /*51b0*/  IMAD.U32 R8, RZ, RZ, UR9 ;  /* 0x00000009ff087e24 */ /* 0x000fe2000f8e00ff */
[----:B------:R-:W-:Y:S01]  /*51c0*/  UMOV UR9, 0x10000000 ;  /* 0x1000000000097882 */ /* 0x000fe20000000000 */
[----:B------:R-:W-:Y:S01]  /*51d0*/  IMAD.U32 R9, RZ, RZ, UR8 ;  /* 0x00000008ff097e24 */ /* 0x000fe2000f8e00ff */
[----:B------:R-:W-:Y:S02]  /*51e0*/  UMOV UR8, 0x0 ;  /* 0x0000000000087882 */ /* 0x000fe40000000000 */
        /* <DEDUP_REMOVED lines=9> */
.L_x_174:
[----:B------:R-:W2:Y:S01]  /*5280*/  LDC.64 R12, c[0x0][0xb18] ;  /* 0x0002c600ff0c7b82 */ /* 0x000ea20000000a00 */
[----:B------:R-:W-:Y:S01]  /*5290*/  @!P4 R2UR UR8, R2 ;  /* 0x000000000208c2ca */ /* 0x000fe200000e0000 */
[----:B------:R-:W-:Y:S01]  /*52a0*/  VOTEU.ALL UP1, P4 ;  /* 0x0000000000ff7886 */ /* 0x000fe20002020000 */
[----:B------:R-:W-:Y:S01]  /*52b0*/  @!P4 R2UR UR9, R8 ;  /* 0x000000000809c2ca */ /* 0x000fe200000e0000 */
[----:B-1----:R-:W-:Y:S01]  /*52c0*/  @!P4 IMAD.MOV.U32 R0, RZ, RZ, 0x2000 ;  /* 0x00002000ff00c424 */ /* 0x002fe200078e00ff */
[----:B------:R-:W-:Y:S03]  /*52d0*/  UMOV UR19, UR35 ;  /* 0x0000002300137c82 */ /* 0x000fe60008000000 */
[----:B------:R-:W1:Y:S01]  /*52e0*/  @!P1 LDC R2, c[0x0][0xb0c] ;  /* 0x0002c300ff029b82 */ /* 0x000e620000000800 */
[----:B------:R-:W-:Y:S01]  /*52f0*/  @!UP1 UIADD3 UR18, UPT, UPT, UR34, 0x40, URZ ;  /* 0x0000004022129890 */ /* 0x000fe2000fffe0ff */
[----:B------:R-:W-:Y:S01]  /*5300*/  @P3 SHF.R.U32.HI R20, RZ, 0x10, R21 ;  /* 0x00000010ff143819 */ /* 0x000fe20000011615 */
[----:B------:R-:W-:Y:S01]  /*5310*/  @!UP1 UIADD3 UR16, UPT, UPT, UR15, 0x4400, URZ ;  /* 0x000044000f109890 */ /* 0x000fe2000fffe0ff */
[----:B------:R-:W-:Y:S01]  /*5320*/  VOTEU.ALL UP1, P4 ;  /* 0x0000000000ff7886 */ /* 0x000fe20002020000 */
[----:B------:R-:W-:Y:S01]  /*5330*/  UMOV UR20, UR36 ;  /* 0x0000002400147c82 */ /* 0x000fe20008000000 */
[----:B------:R-:W-:Y:S01]  /*5340*/  UMOV UR21, UR37 ;  /* 0x0000002500157c82 */ /* 0x000fe20008000000 */
[----:B------:R-:W-:Y:S01]  /*5350*/  IMAD.U32 R9, RZ, RZ, UR8 ;  /* 0x00000008ff097e24 */ /* 0x000fe2000f8e00ff */
[----:B------:R-:W-:Y:S01]  /*5360*/  UMOV UR8, 0x0 ;  /* 0x0000000000087882 */ /* 0x000fe20000000000 */
[----:B------:R-:W-:Y:S01]  /*5370*/  IMAD.U32 R8, RZ, RZ, UR9 ;  /* 0x00000009ff087e24 */ /* 0x000fe2000f8e00ff */
[----:B------:R-:W-:Y:S01]  /*5380*/  UMOV UR9, 0x10000000 ;  /* 0x1000000000097882 */ /* 0x000fe20000000000 */
[----:B------:R-:W-:Y:S02]  /*5390*/  @P3 R2UR UR45, R20 ;  /* 0x00000000142d32ca */ /* 0x000fe400000e0000 */
[----:B------:R-:W-:Y:S02]  /*53a0*/  @!P4 R2UR UR11, R9 ;  /* 0x00000000090bc2ca */ /* 0x000fe400000e0000 */
[----:B------:R-:W-:Y:S02]  /*53b0*/  @!P4 R2UR UR10, R8 ;  /* 0x00000000080ac2ca */ /* 0x000fe400000e0000 */
[----:B------:R-:W3:Y:S11]  /*53c0*/  LDC.64 R8, c[0x0][0xb10] ;  /* 0x0002c400ff087b82 */ /* 0x000ef60000000a00 */
[----:B------:R1:W-:Y:S01]  /*53d0*/  @!UP1 UTMALDG.4D [UR16], [UR10], desc[UR8] ;  /* 0x000008100a0095b4 */ /* 0x0003e20008019000 */
[----:B------:R5:W-:Y:S01]  /*53e0*/  @!P4 SYNCS.ARRIVE.TRANS64.RED.A0TR RZ, [UR15+0x90], R0 ;  /* 0x00009000ffffc9a7 */ /* 0x000be2000830040f */
[C---:B---3--:R-:W-:Y:S01]  /*53f0*/  @!P1 IMAD.HI.U32 R8, R11.reuse, R8, RZ ;  /* 0x000000080b089227 */ /* 0x048fe200078e00ff */
[----:B--2---:R-:W-:Y:S02]  /*5400*/  @!P1 ISETP.NE.AND P0, PT, R12, 0x1, PT ;  /* 0x000000010c00980c */ /* 0x004fe40003f05270 */
[----:B-1----:R-:W-:Y:S01]  /*5410*/  @!P1 ISETP.NE.AND P2, PT, R2, 0x1, PT ;  /* 0x000000010200980c */ /* 0x002fe20003f45270 */
[----:B------:R-:W-:Y:S01]  /*5420*/  SYNCS.ARRIVE.TRANS64.RED.A1T0 RZ, [UR48], RZ ;  /* 0x000000ffffff79a7 */ /* 0x000fe20008100430 */
[C---:B------:R-:W-:Y:S01]  /*5430*/  @!P1 IMAD.HI.U32 R13, R10.reuse, R13, RZ ;  /* 0x0000000d0a0d9227 */ /* 0x040fe200078e00ff */
[----:B------:R-:W-:Y:S04]  /*5440*/  @!P1 SHF.R.U32.HI R8, RZ, R9, R8 ;  /* 0x00000009ff089219 */ /* 0x000fe80000011608 */
[----:B------:R-:W-:Y:S01]  /*5450*/  @!P1 SEL R8, R11, R8, !P2 ;  /* 0x000000080b089207 */ /* 0x000fe20005000000 */
[----:B------:R-:W1:Y:S01]  /*5460*/  SYNCS.PHASECHK.TRANS64.TRYWAIT P5, [UR15+0xb8], R14 ;  /* 0x0000b80eff0075a7 */ /* 0x000e6200080a110f */
[----:B-----5:R-:W2:Y:S02]  /*5470*/  @!P1 LDC R0, c[0x0][0xb20] ;  /* 0x0002c800ff009b82 */ /* 0x020ea40000000800 */
[----:B--2---:R-:W-:Y:S04]  /*5480*/  @!P1 SHF.R.U32.HI R0, RZ, R0, R13 ;  /* 0x00000000ff009219 */ /* 0x004fe8000001160d */
[----:B------:R-:W-:Y:S05]  /*5490*/  @!P1 SEL R9, R10, R0, !P0 ;  /* 0x000000000a099207 */ /* 0x000fea0004000000 */
[----:B------:R-:W-:Y:S02]  /*54a0*/  @!P1 IMAD.IADD R0, R9, 0x1, -R8 ;  /* 0x0000000109009824 */ /* 0x000fe400078e0a08 */
[----:B------:R-:W-:Y:S02]  /*54b0*/  @!P1 IMAD.IADD R8, R8, 0x1, -R9 ;  /* 0x0000000108089824 */ /* 0x000fe400078e0a09 */
[----:B------:R-:W-:Y:S02]  /*54c0*/  @!P1 IMAD R11, R0, R2, R11 ;  /* 0x00000002000b9224 */ /* 0x000fe400078e020b */
[----:B------:R-:W-:Y:S01]  /*54d0*/  @!P1 IMAD R10, R8, R12, R10 ;  /* 0x0000000c080a9224 */ /* 0x000fe200078e020a */
[----:B-1----:R-:W-:Y:S06]  /*54e0*/  @!P5 BRA `(.L_x_81) ;  /* 0x0000004400a4d947 */ /* 0x002fec0003800000 */
.L_x_176:
[----:B------:R-:W-:Y:S01]  /*54f0*/  @!P4 IADD3 R2, P0, PT, R32, 0x580, RZ ;  /* 0x000005802002c810 */ /* 0x000fe20007f1e0ff */
[----:B------:R-:W-:Y:S01]  /*5500*/  VOTEU.ALL UP1, P4 ;  /* 0x0000000000ff7886 */ /* 0x000fe20002020000 */
[----:B------:R-:W-:Y:S01]  /*5510*/  UMOV UR20, 0x0 ;  /* 0x0000000000147882 */ /* 0x000fe20000000000 */
[----:B------:R-:W-:Y:S01]  /*5520*/  UMOV UR21, 0x10000000 ;  /* 0x1000000000157882 */ /* 0x000fe20000000000 */
[----:B------:R-:W-:Y:S01]  /*5530*/  @!P4 R2UR UR9, R2 ;  /* 0x000000000209c2ca */ /* 0x000fe200000e0000 */
[----:B-1----:R-:W-:Y:S01]  /*5540*/  @!P4 IMAD.X R0, RZ, RZ, R33, P0 ;  /* 0x000000ffff00c224 */ /* 0x002fe200000e0621 */
[----:B------:R-:W-:Y:S01]  /*5550*/  @!UP1 UIADD3 UR10, UPT, UPT, UR34, 0x60, URZ ;  /* 0x00000060220a9890 */ /* 0x000fe2000fffe0ff */
[----:B------:R-:W-:Y:S01]  /*5560*/  LOP3.LUT R29, R29, 0x1, RZ, 0x3c, !PT ;  /* 0x000000011d1d7812 */ /* 0x000fe200078e3cff */
[----:B------:R-:W-:Y:S01]  /*5570*/  UMOV UR11, UR35 ;  /* 0x00000023000b7c82 */ /* 0x000fe20008000000 */
[----:B------:R-:W-:Y:S01]  /*5580*/  UMOV UR12, UR36 ;  /* 0x00000024000c7c82 */ /* 0x000fe20008000000 */
[----:B------:R-:W-:Y:S01]  /*5590*/  @!P4 R2UR UR8, R0 ;  /* 0x000000000008c2ca */ /* 0x000fe200000e0000 */
[----:B------:R-:W-:Y:S01]  /*55a0*/  UMOV UR13, UR37 ;  /* 0x00000025000d7c82 */ /* 0x000fe20008000000 */
[----:B------:R-:W-:Y:S01]  /*55b0*/  LOP3.LUT R28, R28, 0x1, RZ, 0x3c, !PT ;  /* 0x000000011c1c7812 */ /* 0x000fe200078e3cff */
[----:B------:R-:W-:Y:S02]  /*55c0*/  IMAD.IADD R14, R10, 0x1, R66 ;  /* 0x000000010a0e7824 */ /* 0x000fe400078e0242 */
[----:B------:R-:W-:Y:S02]  /*55d0*/  IMAD.IADD R15, R11, 0x1, R67 ;  /* 0x000000010b0f7824 */ /* 0x000fe400078e0243 */
[----:B------:R-:W-:Y:S01]  /*55e0*/  IMAD.U32 R8, RZ, RZ, UR9 ;  /* 0x00000009ff087e24 */ /* 0x000fe2000f8e00ff */
[----:B------:R-:W-:Y:S04]  /*55f0*/  @!UP1 UIADD3 UR9, UPT, UPT, UR15, 0x98, URZ ;  /* 0x000000980f099890 */ /* 0x000fe8000fffe0ff */
[----:B------:R-:W-:Y:S01]  /*5600*/  @!P4 R2UR UR18, R8 ;  /* 0x000000000812c2ca */ /* 0x000fe200000e0000 */
[----:B------:R-:W-:Y:S01]  /*5610*/  IMAD.U32 R9, RZ, RZ, UR8 ;  /* 0x00000008ff097e24 */ /* 0x000fe2000f8e00ff */
[----:B------:R-:W-:Y:S01]  /*5620*/  @!UP1 UIADD3 UR8, UPT, UPT, UR15, 0x6400, URZ ;  /* 0x000064000f089890 */ /* 0x000fe2000fffe0ff */
[----:B------:R-:W-:Y:S03]  /*5630*/  VOTEU.ALL UP1, P4 ;  /* 0x0000000000ff7886 */ /* 0x000fe60002020000 */
[----:B------:R-:W-:Y:S11]  /*5640*/  @!P4 R2UR UR19, R9 ;  /* 0x000000000913c2ca */ /* 0x000ff600000e0000 */
[----:B------:R-:W-:Y:S02]  /*5650*/  @!UPT UIADD3 URZ, UPT, UPT, URZ, URZ, URZ ;  /* 0x000000fffffff290 */ /* 0x000fe4000fffe0ff */
[----:B------:R3:W-:Y:S01]  /*5660*/  @!UP1 UTMALDG.4D [UR8], [UR18], desc[UR20] ;  /* 0x00001408120095b4 */ /* 0x0007e20008019000 */
[----:B------:R3:W-:Y:S01]  /*5670*/  @!P4 SYNCS.ARRIVE.TRANS64.RED.A0TR RZ, [UR15+0x98], R27 ;  /* 0x0000981bffffc9a7 */ /* 0x0007e2000830040f */
[----:B------:R-:W-:Y:S01]  /*5680*/  UPLOP3.LUT UP1, UPT, UPT, UPT, UPT, 0x80, 0x8 ;  /* 0x000000000008789c */ /* 0x000fe20003f2f070 */
[----:B------:R-:W-:Y:S01]  /*5690*/  SYNCS.ARRIVE.TRANS64.RED.A1T0 RZ, [UR23], RZ ;  /* 0x000000ffffff79a7 */ /* 0x000fe20008100417 */
[----:B------:R-:W-:Y:S09]  /*56a0*/  @P3 BRA `(.L_x_82) ;  /* 0xffffffec00dc3947 */ /* 0x000ff2000383ffff */
[----:B------:R-:W-:-:S04]  /*56b0*/  SHF.L.U32 R2, R29, 0x1f, RZ ;  /* 0x0000001f1d027819 */ /* 0x000fc800000006ff */
[----:B------:R-:W1:Y:S02]  /*56c0*/  SYNCS.PHASECHK.TRANS64.TRYWAIT P0, [UR15+0xa0], R2 ;  /* 0x0000a002ff0075a7 */ /* 0x000e64000800110f */
[----:B-1----:R-:W-:Y:S05]  /*56d0*/  @!P0 BRA `(.L_x_83) ;  /* 0x0000004400408947 */ /* 0x002fea0003800000 */
.L_x_178:
[----:B------:R-:W2:Y:S02]  /*56e0*/  SYNCS.PHASECHK.TRANS64.TRYWAIT P0, [UR15+0xa8], R2 ;  /* 0x0000a802ff0075a7 */ /* 0x000ea4000800110f */
[----:B--2---:R-:W-:Y:S05]  /*56f0*/  @!P0 BRA `(.L_x_84) ;  /* 0x0000004400508947 */ /* 0x004fea0003800000 */
.L_x_180:
[----:B------:R-:W2:Y:S02]  /*5700*/  SYNCS.PHASECHK.TRANS64.TRYWAIT P0, [UR15+0xb0], R2 ;  /* 0x0000b002ff0075a7 */ /* 0x000ea4000800110f */
[----:B--2---:R-:W-:Y:S05]  /*5710*/  @!P0 BRA `(.L_x_85) ;  /* 0x0000004400608947 */ /* 0x004fea0003800000 */
.L_x_182:
[----:B-1----:R-:W-:-:S07]  /*5720*/  MOV R0, UR15 ;  /* 0x0000000f00007c02 */ /* 0x002fce0008000f00 */
.L_x_86:
[----:B-1----:R-:W-:-:S04]  /*5730*/  SHF.L.U32 R2, R29, 0x1f, RZ ;  /* 0x0000001f1d027819 */ /* 0x002fc800000006ff */
[----:B------:R1:W2:Y:S03]  /*5740*/  SYNCS.PHASECHK.TRANS64.TRYWAIT P0, [R0+URZ+0xb8], R2 ;  /* 0x0000b802000075a7 */ /* 0x0002a600080011ff */
[----:B--2---:R-:W-:Y:S05]  /*5750*/  @!P0 NANOSLEEP.SYNCS 0x989680 ;  /* 0x009896800000895d */ /* 0x004fea0003900000 */
[----:B------:R-:W2:Y:S02]  /*5760*/  @!P0 SYNCS.PHASECHK.TRANS64 P0, [R0+URZ+0xb8], R2 ;  /* 0x0000b802000085a7 */ /* 0x000ea400080010ff */
[----:B--23--:R-:W-:Y:S05]  /*5770*/  @P0 EXIT ;  /* 0x000000000000094d */ /* 0x00cfea0003800000 */
[----:B------:R-:W-:Y:S05]  /*5780*/  BRA `(.L_x_86) ;  /* 0xfffffffc00e87947 */ /* 0x000fea000383ffff */
.L_x_71:
[----:B------:R-:W-:-:S06]  /*5790*/  UISETP.GE.AND UP1, UPT, UR4, 0x4, UPT ;  /* 0x000000040400788c */ /* 0x000fcc000bf26270 */
[----:B------:R-:W-:-:S13]  /*57a0*/  PLOP3.LUT P0, PT, PT, PT, UP1, 0x80, 0x8 ;  /* 0x000000000008781c */ /* 0x000fda0003f0f018 */
[----:B-1----:R-:W-:Y:S05]  /*57b0*/  @!P0 EXIT ;  /* 0x000000000000894d */ /* 0x002fea0003800000 */
[----:B------:R-:W-:Y:S01]  /*57c0*/  BAR.SYNC.DEFER_BLOCKING 0x6, 0xa0 ;  /* 0x0182800000007b1d */ /* 0x000fe20000010000 */
[C---:B------:R-:W-:Y:S01]  /*57d0*/  IMAD.SHL.U32 R3, R77.reuse, 0x20, RZ ;  /* 0x000000204d037824 */ /* 0x040fe200078e00ff */
[C---:B------:R-:W-:Y:S01]  /*57e0*/  R2P PR, R77.reuse, 0x6 ;  /* 0x000000064d007804 */ /* 0x040fe20000000000 */
[C---:B------:R-:W-:Y:S02]  /*57f0*/  IMAD.SHL.U32 R0, R77.reuse, 0x10, RZ ;  /* 0x000000104d007824 */ /* 0x040fe400078e00ff */
[----:B------:R-:W-:Y:S01]  /*5800*/  IMAD.SHL.U32 R76, R77, 0x4, RZ ;  /* 0x000000044d4c7824 */ /* 0x000fe200078e00ff */
[----:B------:R-:W-:Y:S01]  /*5810*/  UMOV UR50, 0x400 ;  /* 0x0000040000327882 */ /* 0x000fe20000000000 */
[C---:B------:R-:W-:Y:S01]  /*5820*/  LOP3.LUT R4, R3.reuse, 0xe0, RZ, 0xc0, !PT ;  /* 0x000000e003047812 */ /* 0x040fe200078ec0ff */
[----:B------:R-:W-:Y:S01]  /*5830*/  ULEA UR50, UR48, UR50, 0x18 ;  /* 0x0000003230327291 */ /* 0x000fe2000f8ec0ff */
[----:B------:R-:W-:Y:S01]  /*5840*/  LOP3.LUT R3, R3, 0x100, RZ, 0xc0, !PT ;  /* 0x0000010003037812 */ /* 0x000fe200078ec0ff */
[----:B------:R-:W1:Y:S01]  /*5850*/  LDC R72, c[0x0][0x370] ;  /* 0x0000dc00ff487b82 */ /* 0x000e620000000800 */
[----:B------:R-:W-:Y:S01]  /*5860*/  LOP3.LUT R76, R4, 0x1c, R76, 0xf8, !PT ;  /* 0x0000001c044c7812 */ /* 0x000fe200078ef84c */
[----:B------:R-:W-:Y:S01]  /*5870*/  UIADD3 UR4, UPT, UPT, UR50, 0x400, URZ ;  /* 0x0000040032047890 */ /* 0x000fe2000fffe0ff */
[----:B------:R-:W-:Y:S01]  /*5880*/  LOP3.LUT R0, R3, 0x600, R0, 0xf8, !PT ;  /* 0x0000060003007812 */ /* 0x000fe200078ef800 */
[C---:B------:R-:W-:Y:S01]  /*5890*/  IMAD.U32 R32, R77.reuse, 0x10000, RZ ;  /* 0x000100004d207824 */ /* 0x040fe200078e00ff */
[----:B------:R-:W-:Y:S01]  /*58a0*/  SHF.R.U32.HI R4, RZ, 0x2, R77 ;  /* 0x00000002ff047819 */ /* 0x000fe2000001164d */
[----:B------:R-:W-:Y:S01]  /*58b0*/  IMAD.MOV.U32 R82, RZ, RZ, 0x10 ;  /* 0x00000010ff527424 */ /* 0x000fe200078e00ff */
[----:B------:R-:W-:Y:S01]  /*58c0*/  LOP3.LUT R77, R77, 0x60, RZ, 0xc0, !PT ;  /* 0x000000604d4d7812 */ /* 0x000fe200078ec0ff */
[----:B------:R-:W2:Y:S01]  /*58d0*/  LDC R28, c[0x0][0xb0c] ;  /* 0x0002c300ff1c7b82 */ /* 0x000ea20000000800 */
[----:B------:R-:W-:Y:S01]  /*58e0*/  LOP3.LUT R76, R76, 0x4, R4, 0x78, !PT ;  /* 0x000000044c4c7812 */ /* 0x000fe200078e7804 */
[----:B------:R-:W-:Y:S01]  /*58f0*/  IMAD.MOV.U32 R81, RZ, RZ, 0x20 ;  /* 0x00000020ff517424 */ /* 0x000fe200078e00ff */
[----:B------:R-:W-:Y:S01]  /*5900*/  SHF.R.S32.HI R4, RZ, 0x1f, R80 ;  /* 0x0000001fff047819 */ /* 0x000fe20000011450 */
[----:B------:R-:W-:Y:S01]  /*5910*/  IMAD.MOV.U32 R75, RZ, RZ, 0x1 ;  /* 0x00000001ff4b7424 */ /* 0x000fe200078e00ff */
[----:B------:R-:W-:Y:S01]  /*5920*/  LOP3.LUT R76, R0, R76, RZ, 0xfc, !PT ;  /* 0x0000004c004c7212 */ /* 0x000fe200078efcff */
[----:B------:R-:W3:Y:S01]  /*5930*/  LDS R2, [UR50+0x120] ;  /* 0x00012032ff027984 */ /* 0x000ee20008000800 */
[----:B------:R-:W-:Y:S01]  /*5940*/  LEA.HI R80, R4, R80, RZ, 0x7 ;  /* 0x0000005004507211 */ /* 0x000fe200078f38ff */
[----:B------:R-:W4:Y:S01]  /*5950*/  LDC R70, c[0x0][0xb20] ;  /* 0x0002c800ff467b82 */ /* 0x000f220000000800 */
[----:B------:R-:W-:Y:S01]  /*5960*/  IMAD.MOV.U32 R31, RZ, RZ, RZ ;  /* 0x000000ffff1f7224 */ /* 0x000fe200078e00ff */
[----:B------:R-:W-:Y:S01]  /*5970*/  LOP3.LUT R32, R32, 0x600000, RZ, 0xc0, !PT ;  /* 0x0060000020207812 */ /* 0x000fe200078ec0ff */
[----:B------:R-:W-:Y:S01]  /*5980*/  IMAD.MOV.U32 R74, RZ, RZ, RZ ;  /* 0x000000ffff4a7224 */ /* 0x000fe200078e00ff */
[----:B------:R-:W-:Y:S01]  /*5990*/  SEL R82, R82, 0xfffffff0, !P2 ;  /* 0xfffffff052527807 */ /* 0x000fe20005000000 */
[----:B------:R-:W-:Y:S01]  /*59a0*/  IMAD.MOV.U32 R73, RZ, RZ, RZ ;  /* 0x000000ffff497224 */ /* 0x000fe200078e00ff */
[----:B------:R-:W-:Y:S01]  /*59b0*/  SEL R81, R81, 0xffffffe0, !P1 ;  /* 0xffffffe051517807 */ /* 0x000fe20004800000 */
[----:B------:R-:W-:Y:S01]  /*59c0*/  IMAD.U32 R79, RZ, RZ, UR4 ;  /* 0x00000004ff4f7e24 */ /* 0x000fe2000f8e00ff */
[----:B------:R-:W1:Y:S01]  /*59d0*/  LDC R27, c[0x0][0xb30] ;  /* 0x0002cc00ff1b7b82 */ /* 0x000e620000000800 */
[----:B------:R-:W-:Y:S01]  /*59e0*/  SHF.R.S32.HI R80, RZ, 0x7, R80 ;  /* 0x00000007ff507819 */ /* 0x000fe20000011450 */
[----:B------:R-:W1:Y:S01]  /*59f0*/  LDCU.64 UR56, c[0x0][0x348] ;  /* 0x00006900ff3877ac */ /* 0x000e620008000a00 */
[----:B------:R-:W1:Y:S05]  /*5a00*/  LDCU.64 UR36, c[0x0][0x888] ;  /* 0x00011100ff2477ac */ /* 0x000e6a0008000a00 */
[----:B------:R-:W1:Y:S01]  /*5a10*/  LDC R69, c[0x0][0x388] ;  /* 0x0000e200ff457b82 */ /* 0x000e620000000800 */
[----:B------:R-:W1:Y:S01]  /*5a20*/  LDCU.64 UR38, c[0x0][0x890] ;  /* 0x00011200ff2677ac */ /* 0x000e620008000a00 */
[----:B------:R-:W-:Y:S01]  /*5a30*/  UMOV UR53, URZ ;  /* 0x000000ff00357c82 */ /* 0x000fe20008000000 */
[----:B------:R-:W-:-:S05]  /*5a40*/  UMOV UR54, URZ ;  /* 0x000000ff00367c82 */ /* 0x000fca0008000000 */
[----:B------:R-:W1:Y:S08]  /*5a50*/  LDC.64 R64, c[0x0][0xb10] ;  /* 0x0002c400ff407b82 */ /* 0x000e700000000a00 */
[----:B------:R-:W1:Y:S01]  /*5a60*/  LDC.64 R24, c[0x0][0xb18] ;  /* 0x0002c600ff187b82 */ /* 0x000e620000000a00 */
[C---:B---3--:R-:W-:Y:S01]  /*5a70*/  VIADD R3, R2.reuse, 0x80 ;  /* 0x0000008002037836 */ /* 0x048fe20000000000 */
[----:B------:R-:W-:-:S06]  /*5a80*/  LOP3.LUT R2, R2, 0xffff, RZ, 0xc0, !PT ;  /* 0x0000ffff02027812 */ /* 0x000fcc00078ec0ff */
[----:B------:R-:W3:Y:S01]  /*5a90*/  LDC.64 R22, c[0x0][0xb28] ;  /* 0x0002ca00ff167b82 */ /* 0x000ee20000000a00 */
[----:B------:R-:W-:-:S05]  /*5aa0*/  LOP3.LUT R3, R3, 0xffff, RZ, 0xc0, !PT ;  /* 0x0000ffff03037812 */ /* 0x000fca00078ec0ff */
[----:B------:R1:W-:Y:S02]  /*5ab0*/  STL.64 [R1], R2 ;  /* 0x0000000201007387 */ /* 0x0003e40000100a00 */
[----:B------:R-:W1:Y:S08]  /*5ac0*/  LDC.64 R62, c[0x0][0x8b0] ;  /* 0x00022c00ff3e7b82 */ /* 0x000e700000000a00 */
[----:B------:R-:W1:Y:S08]  /*5ad0*/  LDC.64 R60, c[0x0][0x8a8] ;  /* 0x00022a00ff3c7b82 */ /* 0x000e700000000a00 */
[----:B--2-4-:R-:W1:Y:S02]  /*5ae0*/  LDC R71, c[0x0][0x374] ;  /* 0x0000dd00ff477b82 */ /* 0x014e640000000800 */
.L_x_130:
[----:B-1----:R-:W-:Y:S04]  /*5af0*/  SHF.L.U32 R2, R73, 0x1f, RZ ;  /* 0x0000001f49027819 */ /* 0x002fe800000006ff */
[----:B------:R-:W1:Y:S02]  /*5b00*/  SYNCS.PHASECHK.TRANS64.TRYWAIT P0, [UR50+0xd0], R2 ;  /* 0x0000d002ff0075a7 */ /* 0x000e640008001132 */
[----:B-1----:R-:W-:Y:S05]  /*5b10*/  @!P0 BRA `(.L_x_87) ;  /* 0x0000004000788947 */ /* 0x002fea0003800000 */
.L_x_184:
[----:B------:R-:W2:Y:S01]  /*5b20*/  LDS.128 R8, [UR50+0x110] ;  /* 0x00011032ff087984 */ /* 0x000ea20008000c00 */
[----:B------:R-:W-:Y:S01]  /*5b30*/  UIADD3 UR4, UPT, UPT, UR50, 0xd8, URZ ;  /* 0x000000d832047890 */ /* 0x000fe2000fffe0ff */
[----:B-1----:R-:W-:Y:S01]  /*5b40*/  IMAD R0, R31, 0x4, R1 ;  /* 0x000000041f007824 */ /* 0x002fe200078e0201 */
[-C--:B------:R-:W-:Y:S02]  /*5b50*/  IABS R5, R80.reuse ;  /* 0x0000005000057213 */ /* 0x080fe40000000000 */
[----:B------:R-:W-:Y:S01]  /*5b60*/  UPRMT UR4, URZ, 0x654, UR4 ;  /* 0x00000654ff047896 */ /* 0x000fe20008000004 */
[----:B------:R-:W-:Y:S01]  /*5b70*/  IABS R2, R80 ;  /* 0x0000005000027213 */ /* 0x000fe20000000000 */
[----:B------:R-:W1:Y:S01]  /*5b80*/  I2F.RP R6, R5 ;  /* 0x0000000500067306 */ /* 0x000e620000209400 */
[----:B------:R-:W-:Y:S01]  /*5b90*/  @!PT LDS RZ, [RZ] ;  /* 0x00000000fffff984 */ /* 0x000fe20000000800 */
[----:B------:R-:W-:Y:S01]  /*5ba0*/  @!PT LDS RZ, [RZ] ;  /* 0x00000000fffff984 */ /* 0x000fe20000000800 */
[----:B------:R-:W-:Y:S01]  /*5bb0*/  @!PT LDS RZ, [RZ] ;  /* 0x00000000fffff984 */ /* 0x000fe20000000800 */
[----:B------:R-:W-:Y:S01]  /*5bc0*/  @!PT LDS RZ, [RZ] ;  /* 0x00000000fffff984 */ /* 0x000fe20000000800 */
[----:B------:R4:W-:Y:S06]  /*5bd0*/  MEMBAR.ALL.CTA ;  /* 0x0000000000007992 */ /* 0x0009ec0000008000 */
[----:B----4-:R-:W4:Y:S01]  /*5be0*/  FENCE.VIEW.ASYNC.S ;  /* 0x00000000000073c6 */ /* 0x010f220000000000 */
[----:B------:R-:W-:Y:S02]  /*5bf0*/  IABS R3, R14 ;  /* 0x0000000e00037213 */ /* 0x000fe40000000000 */
[----:B------:R-:W-:Y:S01]  /*5c00*/  IADD3 R2, PT, PT, RZ, -R2, RZ ;  /* 0x80000002ff027210 */ /* 0x000fe20007ffe0ff */
[----:B----4-:R-:W-:Y:S04]  /*5c10*/  SYNCS.ARRIVE.TRANS64.RED.A1T0 RZ, [UR4], RZ ;  /* 0x000000ffffff79a7 */ /* 0x010fe80008100404 */
[----:B------:R4:W5:Y:S01]  /*5c20*/  LDL R16, [R0] ;  /* 0x0000000000107983 */ /* 0x0009620000100800 */
[----:B--2---:R-:W-:Y:S01]  /*5c30*/  LOP3.LUT P5, RZ, R10, 0x1, RZ, 0xc0, !PT ;  /* 0x000000010aff7812 */ /* 0x004fe200078ac0ff */
[----:B-1----:R-:W1:Y:S03]  /*5c40*/  MUFU.RCP R6, R6 ;  /* 0x0000000600067308 */ /* 0x002e660000001000 */
[----:B------:R-:W-:Y:S09]  /*5c50*/  P2R R83, PR, RZ, 0x20 ;  /* 0x00000020ff537803 */ /* 0x000ff20000000000 */
[----:B------:R-:W-:Y:S02]  /*5c60*/  @P5 MOV R30, R8 ;  /* 0x00000008001e5202 */ /* 0x000fe40000000f00 */
[----:B------:R-:W-:Y:S02]  /*5c70*/  @P5 LOP3.LUT R29, R9, 0xffff, RZ, 0xc0, !PT ;  /* 0x0000ffff091d5812 */ /* 0x000fe400078ec0ff */
[----:B----4-:R-:W-:Y:S01]  /*5c80*/  IABS R0, R69 ;  /* 0x0000004500007213 */ /* 0x010fe20000000000 */
[----:B-1----:R-:W-:Y:S03]  /*5c90*/  VIADD R6, R6, 0xffffffe ;  /* 0x0ffffffe06067836 */ /* 0x002fe60000000000 */
[----:B------:R-:W-:Y:S10]  /*5ca0*/  I2F.RP R4, R0 ;  /* 0x0000000000047306 */ /* 0x000ff40000209400 */
[----:B------:R-:W1:Y:S02]  /*5cb0*/  F2I.FTZ.U32.TRUNC.NTZ R7, R6 ;  /* 0x0000000600077305 */ /* 0x000e64000021f000 */
[--C-:B-1----:R-:W-:Y:S02]  /*5cc0*/  IMAD.MOV R12, RZ, RZ, -R7.reuse ;  /* 0x000000ffff0c7224 */ /* 0x102fe400078e0a07 */
[----:B------:R-:W-:Y:S02]  /*5cd0*/  IMAD.MOV.U32 R6, RZ, RZ, RZ ;  /* 0x000000ffff067224 */ /* 0x000fe400078e00ff */
[----:B------:R-:W-:Y:S04]  /*5ce0*/  IMAD R12, R12, R5, RZ ;  /* 0x000000050c0c7224 */ /* 0x000fe800078e02ff */
[----:B------:R-:W-:Y:S06]  /*5cf0*/  IMAD.HI.U32 R12, R7, R12, R6 ;  /* 0x0000000c070c7227 */ /* 0x000fec00078e0006 */
[----:B------:R-:W-:Y:S04]  /*5d00*/  IMAD.HI.U32 R12, R12, R3, RZ ;  /* 0x000000030c0c7227 */ /* 0x000fe800078e00ff */
[----:B------:R-:W-:Y:S02]  /*5d10*/  IMAD R3, R12, R2, R3 ;  /* 0x000000020c037224 */ /* 0x000fe400078e0203 */
[----:B------:R-:W1:Y:S03]  /*5d20*/  MUFU.RCP R2, R4 ;  /* 0x0000000400027308 */ /* 0x000e660000001000 */
[----:B------:R-:W-:Y:S11]  /*5d30*/  ISETP.GT.U32.AND P0, PT, R5, R3, PT ;  /* 0x000000030500720c */ /* 0x000ff60003f04070 */
[----:B------:R-:W-:Y:S02]  /*5d40*/  @!UPT UIADD3 URZ, UPT, UPT, URZ, URZ, URZ ;  /* 0x000000fffffff290 */ /* 0x000fe4000fffe0ff */
[----:B------:R-:W-:Y:S02]  /*5d50*/  @!P0 IMAD.IADD R3, R3, 0x1, -R5 ;  /* 0x0000000103038824 */ /* 0x000fe400078e0a05 */
[----:B-1----:R-:W-:Y:S02]  /*5d60*/  VIADD R2, R2, 0xffffffe ;  /* 0x0ffffffe02027836 */ /* 0x002fe40000000000 */
[----:B------:R-:W-:Y:S01]  /*5d70*/  @!P0 VIADD R12, R12, 0x1 ;  /* 0x000000010c0c8836 */ /* 0x000fe20000000000 */
[----:B------:R-:W-:Y:S01]  /*5d80*/  ISETP.GE.U32.AND P2, PT, R3, R5, PT ;  /* 0x000000050300720c */ /* 0x000fe20003f46070 */
[----:B------:R-:W-:Y:S01]  /*5d90*/  IMAD.MOV.U32 R4, RZ, RZ, RZ ;  /* 0x000000ffff047224 */ /* 0x000fe200078e00ff */
[-C--:B------:R-:W-:Y:S01]  /*5da0*/  LOP3.LUT R3, R14, R80.reuse, RZ, 0x3c, !PT ;  /* 0x000000500e037212 */ /* 0x080fe200078e3cff */
[----:B------:R-:W1:Y:S01]  /*5db0*/  F2I.FTZ.U32.TRUNC.NTZ R5, R2 ;  /* 0x0000000200057305 */ /* 0x000e62000021f000 */
[----:B------:R-:W-:Y:S02]  /*5dc0*/  ISETP.NE.AND P0, PT, R80, RZ, PT ;  /* 0x000000ff5000720c */ /* 0x000fe40003f05270 */
[----:B------:R-:W-:Y:S07]  /*5dd0*/  ISETP.GE.AND P1, PT, R3, RZ, PT ;  /* 0x000000ff0300720c */ /* 0x000fee0003f26270 */
[----:B------:R-:W-:Y:S01]  /*5de0*/  @P2 IADD3 R12, PT, PT, R12, 0x1, RZ ;  /* 0x000000010c0c2810 */ /* 0x000fe20007ffe0ff */
[--C-:B-1----:R-:W-:Y:S05]  /*5df0*/  IMAD.MOV R2, RZ, RZ, -R5.reuse ;  /* 0x000000ffff027224 */ /* 0x102fea00078e0a05 */
[----:B------:R-:W-:Y:S01]  /*5e00*/  @!P1 IMAD.MOV R12, RZ, RZ, -R12 ;  /* 0x000000ffff0c9224 */ /* 0x000fe200078e0a0c */
[----:B------:R-:W-:Y:S01]  /*5e10*/  @!P0 LOP3.LUT R12, RZ, R80, RZ, 0x33, !PT ;  /* 0x00000050ff0c8212 */ /* 0x000fe200078e33ff */
[----:B------:R-:W-:Y:S01]  /*5e20*/  IMAD R3, R2, R0, RZ ;  /* 0x0000000002037224 */ /* 0x000fe200078e02ff */
[----:B------:R-:W-:Y:S02]  /*5e30*/  ISETP.GE.AND P0, PT, R26, 0x1, PT ;  /* 0x000000011a00780c */ /* 0x000fe40003f06270 */
[----:B------:R-:W-:Y:S01]  /*5e40*/  IABS R2, R12 ;  /* 0x0000000c00027213 */ /* 0x000fe20000000000 */
[----:B------:R-:W-:Y:S01]  /*5e50*/  IMAD.HI.U32 R5, R5, R3, R4 ;  /* 0x0000000305057227 */ /* 0x000fe200078e0004 */
[----:B------:R-:W-:Y:S05]  /*5e60*/  LOP3.LUT R7, R12, R69, RZ, 0x3c, !PT ;  /* 0x000000450c077212 */ /* 0x000fea00078e3cff */
[----:B------:R-:W-:Y:S05]  /*5e70*/  IMAD.HI.U32 R13, R5, R2, RZ ;  /* 0x00000002050d7227 */ /* 0x000fea00078e00ff */
[----:B------:R-:W-:Y:S05]  /*5e80*/  IADD3 R3, PT, PT, -R13, RZ, RZ ;  /* 0x000000ff0d037210 */ /* 0x000fea0007ffe1ff */
[C---:B------:R-:W-:Y:S05]  /*5e90*/  IMAD R2, R0.reuse, R3, R2 ;  /* 0x0000000300027224 */ /* 0x040fea00078e0202 */
[----:B------:R-:W-:Y:S11]  /*5ea0*/  ISETP.GT.U32.AND P3, PT, R0, R2, PT ;  /* 0x000000020000720c */ /* 0x000ff60003f64070 */
[----:B------:R-:W-:Y:S02]  /*5eb0*/  @!UPT UIADD3 URZ, UPT, UPT, URZ, URZ, URZ ;  /* 0x000000fffffff290 */ /* 0x000fe4000fffe0ff */
[----:B------:R-:W-:Y:S05]  /*5ec0*/  @!P3 IMAD.IADD R2, R2, 0x1, -R0 ;  /* 0x000000010202b824 */ /* 0x000fea00078e0a00 */
[----:B------:R-:W-:Y:S01]  /*5ed0*/  ISETP.GE.U32.AND P2, PT, R2, R0, PT ;  /* 0x000000000200720c */ /* 0x000fe20003f46070 */
[----:B------:R-:W-:Y:S01]  /*5ee0*/  @!UPT UIADD3 URZ, UPT, UPT, URZ, URZ, URZ ;  /* 0x000000fffffff290 */ /* 0x000fe2000fffe0ff */
[----:B------:R-:W-:Y:S11]  /*5ef0*/  @!P0 BRA `(.L_x_88) ;  /* 0x0000000000a48947 */ /* 0x000ff60003800000 */
[-C--:B------:R-:W-:Y:S01]  /*5f00*/  IMAD.HI.U32 R0, R71, R25.reuse, RZ ;  /* 0x0000001947007227 */ /* 0x080fe200078e00ff */
[----:B------:R-:W-:Y:S02]  /*5f10*/  ISETP.NE.AND P0, PT, R24, 0x1, PT ;  /* 0x000000011800780c */ /* 0x000fe40003f05270 */
[----:B------:R-:W-:Y:S01]  /*5f20*/  ISETP.NE.AND P1, PT, R26, 0x1, PT ;  /* 0x000000011a00780c */ /* 0x000fe20003f25270 */
[----:B------:R-:W-:Y:S01]  /*5f30*/  IMAD.HI.U32 R4, R72, R64, RZ ;  /* 0x0000004048047227 */ /* 0x000fe200078e00ff */
[----:B------:R-:W-:Y:S02]  /*5f40*/  SHF.R.U32.HI R0, RZ, R70, R0 ;  /* 0x00000046ff007219 */ /* 0x000fe40000011600 */
[----:B------:R-:W-:Y:S01]  /*5f50*/  ISETP.NE.AND P4, PT, R28, 0x1, PT ;  /* 0x000000011c00780c */ /* 0x000fe20003f85270 */
[----:B------:R-:W-:Y:S01]  /*5f60*/  IMAD.HI.U32 R6, R29, R25, RZ ;  /* 0x000000191d067227 */ /* 0x000fe200078e00ff */
[-C--:B------:R-:W-:Y:S02]  /*5f70*/  SHF.R.U32.HI R4, RZ, R65.reuse, R4 ;  /* 0x00000041ff047219 */ /* 0x080fe40000011604 */
[----:B------:R-:W-:Y:S01]  /*5f80*/  SEL R0, R71, R0, !P0 ;  /* 0x0000000047007207 */ /* 0x000fe20004000000 */
[----:B------:R-:W-:Y:S01]  /*5f90*/  IMAD.HI.U32 R5, R30, R64, RZ ;  /* 0x000000401e057227 */ /* 0x000fe200078e00ff */
[----:B------:R-:W-:Y:S03]  /*5fa0*/  SEL R4, R72, R4, !P4 ;  /* 0x0000000448047207 */ /* 0x000fe60006000000 */
[-C--:B---3--:R-:W-:Y:S01]  /*5fb0*/  IMAD.HI.U32 R3, R0, R22.reuse, RZ ;  /* 0x0000001600037227 */ /* 0x088fe200078e00ff */
        /* <DEDUP_REMOVED lines=10> */
[C---:B------:R-:W-:Y:S03]  /*6060*/  IMAD.HI.U32 R0, R3.reuse, R22, RZ ;  /* 0x0000001603007227 */ /* 0x040fe600078e00ff */
[C---:B------:R-:W-:Y:S02]  /*6070*/  ISETP.GE.OR P0, PT, R2.reuse, R5, P0 ;  /* 0x000000050200720c */ /* 0x040fe40000706670 */
[----:B------:R-:W-:Y:S04]  /*6080*/  SHF.R.U32.HI R0, RZ, R23, R0 ;  /* 0x00000017ff007219 */ /* 0x000fe80000011600 */
[C---:B------:R-:W-:Y:S05]  /*6090*/  SEL R6, R3.reuse, R0, !P1 ;  /* 0x0000000003067207 */ /* 0x040fea0004800000 */
        /* <DEDUP_REMOVED lines=14> */
[----:B------:R-:W-:Y:S07]  /*6180*/  IMAD R29, R3, R24, R29 ;  /* 0x00000018031d7224 */ /* 0x000fee00078e021d */
.L_x_88:
[----:B------:R-:W-:Y:S01]  /*6190*/  ISETP.NE.AND P0, PT, R27, 0x1, PT ;  /* 0x000000011b00780c */ /* 0x000fe20003f05270 */
[----:B------:R-:W1:Y:S01]  /*61a0*/  LDC.64 R4, c[0x0][0xb18] ;  /* 0x0002c600ff047b82 */ /* 0x000e620000000a00 */
[----:B------:R-:W-:Y:S01]  /*61b0*/  R2UR UR4, R7 ;  /* 0x00000000070472ca */ /* 0x000fe200000e0000 */
[----:B------:R-:W-:Y:S01]  /*61c0*/  @!P3 VIADD R13, R13, 0x1 ;  /* 0x000000010d0db836 */ /* 0x000fe20000000000 */
[----:B------:R-:W-:Y:S01]  /*61d0*/  ISETP.NE.AND P1, PT, R69, RZ, PT ;  /* 0x000000ff4500720c */ /* 0x000fe20003f25270 */
[----:B------:R-:W-:Y:S01]  /*61e0*/  IMAD.MOV R3, RZ, RZ, -R12 ;  /* 0x000000ffff037224 */ /* 0x000fe200078e0a0c */
[----:B------:R-:W-:Y:S03]  /*61f0*/  R2UR UR42, R15 ;  /* 0x000000000f2a72ca */ /* 0x000fe600000e0000 */
[----:B------:R-:W2:Y:S01]  /*6200*/  LDC.64 R6, c[0x0][0xb10] ;  /* 0x0002c400ff067b82 */ /* 0x000ea20000000a00 */
[----:B------:R-:W-:Y:S01]  /*6210*/  R2UR UR43, R12 ;  /* 0x000000000c2b72ca */ /* 0x000fe200000e0000 */
[----:B------:R-:W-:Y:S01]  /*6220*/  @P2 VIADD R13, R13, 0x1 ;  /* 0x000000010d0d2836 */ /* 0x000fe20000000000 */
[----:B------:R-:W-:Y:S01]  /*6230*/  R2UR UR5, R69 ;  /* 0x00000000450572ca */ /* 0x000fe200000e0000 */
[----:B------:R-:W-:Y:S01]  /*6240*/  IMAD R14, R80, R3, R14 ;  /* 0x00000003500e7224 */ /* 0x000fe200078e020e */
[----:B------:R-:W-:Y:S03]  /*6250*/  @P5 SHF.R.U32.HI R8, RZ, 0x10, R9 ;  /* 0x00000010ff085819 */ /* 0x000fe60000011609 */
[----:B------:R-:W4:Y:S01]  /*6260*/  @!P0 LDC R2, c[0x0][0xb0c] ;  /* 0x0002c300ff028b82 */ /* 0x000f220000000800 */
[----:B------:R-:W-:Y:S01]  /*6270*/  R2UR UR44, R13 ;  /* 0x000000000d2c72ca */ /* 0x000fe200000e0000 */
[----:B------:R-:W-:Y:S01]  /*6280*/  UISETP.GE.AND UP1, UPT, UR4, URZ, UPT ;  /* 0x000000ff0400728c */ /* 0x000fe2000bf26270 */
[----:B------:R-:W-:Y:S05]  /*6290*/  R2UR UR4, R69 ;  /* 0x00000000450472ca */ /* 0x000fea00000e0000 */
[----:B------:R-:W3:Y:S01]  /*62a0*/  @!P0 LDC R0, c[0x0][0xb20] ;  /* 0x0002c800ff008b82 */ /* 0x000ee20000000800 */
[----:B------:R-:W-:Y:S01]  /*62b0*/  R2UR UR51, R14 ;  /* 0x000000000e3372ca */ /* 0x000fe200000e0000 */
[----:B------:R-:W-:Y:S01]  /*62c0*/  VOTEU.ALL UP0, P1 ;  /* 0x0000000000ff7886 */ /* 0x000fe20000800000 */
[----:B------:R-:W-:Y:S01]  /*62d0*/  @P5 R2UR UR52, R8 ;  /* 0x00000000083452ca */ /* 0x000fe200000e0000 */
[----:B------:R-:W-:Y:S01]  /*62e0*/  USHF.L.U32 UR42, UR42, 0x6, URZ ;  /* 0x000000062a2a7899 */ /* 0x000fe200080006ff */
[----:B------:R-:W-:Y:S01]  /*62f0*/  BSSY.RECONVERGENT B6, `(.L_x_89) ;  /* 0x0000034000067945 */ /* 0x000fe20003800200 */
[C---:B-1----:R-:W-:Y:S01]  /*6300*/  @!P0 IMAD.HI.U32 R5, R29.reuse, R5, RZ ;  /* 0x000000051d058227 */ /* 0x042fe200078e00ff */
[----:B------:R-:W-:Y:S01]  /*6310*/  @!P0 ISETP.NE.AND P1, PT, R4, 0x1, PT ;  /* 0x000000010400880c */ /* 0x000fe20003f25270 */
[----:B------:R-:W-:Y:S02]  /*6320*/  @!UP1 UIADD3 UR44, UPT, UPT, -UR44, URZ, URZ ;  /* 0x000000ff2c2c9290 */ /* 0x000fe4000fffe1ff */
[----:B------:R-:W-:Y:S01]  /*6330*/  @!UP0 ULOP3.LUT UR44, URZ, UR4, URZ, 0x33, !UPT ;  /* 0x00000004ff2c8292 */ /* 0x000fe2000f8e33ff */
[----:B--2---:R-:W-:Y:S03]  /*6340*/  @!P0 IMAD.HI.U32 R3, R30, R6, RZ ;  /* 0x000000061e038227 */ /* 0x004fe600078e00ff */
[----:B------:R-:W-:Y:S02]  /*6350*/  USHF.L.U32 UR51, UR51, 0x7, URZ ;  /* 0x0000000733337899 */ /* 0x000fe400080006ff */
[----:B------:R-:W-:Y:S01]  /*6360*/  IMAD R6, RZ, RZ, -UR44 ;  /* 0x8000002cff067e24 */ /* 0x000fe2000f8e02ff */
[----:B------:R-:W-:Y:S02]  /*6370*/  @!P0 SHF.R.U32.HI R3, RZ, R7, R3 ;  /* 0x00000007ff038219 */ /* 0x000fe40000011603 */
[----:B----4-:R-:W-:Y:S02]  /*6380*/  @!P0 ISETP.NE.AND P2, PT, R2, 0x1, PT ;  /* 0x000000010200880c */ /* 0x010fe40003f45270 */
[----:B------:R-:W-:Y:S02]  /*6390*/  R2UR UR4, R6 ;  /* 0x00000000060472ca */ /* 0x000fe400000e0000 */
[----:B---3--:R-:W-:Y:S02]  /*63a0*/  @!P0 SHF.R.U32.HI R0, RZ, R0, R5 ;  /* 0x00000000ff008219 */ /* 0x008fe40000011605 */
[----:B------:R-:W-:Y:S02]  /*63b0*/  @!P0 SEL R5, R30, R3, !P2 ;  /* 0x000000031e058207 */ /* 0x000fe40005000000 */
[----:B------:R-:W-:Y:S02]  /*63c0*/  @!P0 SEL R3, R29, R0, !P1 ;  /* 0x000000001d038207 */ /* 0x000fe40004800000 */
[----:B------:R-:W-:Y:S03]  /*63d0*/  LOP3.LUT P1, RZ, R79, 0x3f0, RZ, 0xc0, !PT ;  /* 0x000003f04fff7812 */ /* 0x000fe6000782c0ff */
[----:B------:R-:W-:Y:S02]  /*63e0*/  @!P0 IMAD.IADD R0, R3, 0x1, -R5 ;  /* 0x0000000103008824 */ /* 0x000fe400078e0a05 */
[----:B------:R-:W-:Y:S01]  /*63f0*/  @!P0 IMAD.IADD R3, R5, 0x1, -R3 ;  /* 0x0000000105038824 */ /* 0x000fe200078e0a03 */
[----:B------:R-:W-:Y:S01]  /*6400*/  UIMAD UR43, UR5, UR4, UR43 ;  /* 0x00000004052b72a4 */ /* 0x000fe2000f8e022b */
[----:B------:R-:W-:Y:S02]  /*6410*/  @!P0 IMAD R30, R0, R2, R30 ;  /* 0x00000002001e8224 */ /* 0x000fe400078e021e */
[----:B------:R-:W-:Y:S04]  /*6420*/  @!P0 IMAD R29, R3, R4, R29 ;  /* 0x00000004031d8224 */ /* 0x000fe800078e021d */
[----:B------:R-:W-:Y:S05]  /*6430*/  @!P1 BRA `(.L_x_90) ;  /* 0x00000000007c9947 */ /* 0x000fea0003800000 */
[----:B------:R-:W1:Y:S01]  /*6440*/  LDCU.64 UR8, c[0x4][0x80] ;  /* 0x01001000ff0877ac */ /* 0x000e620008000a00 */
[----:B------:R-:W-:Y:S01]  /*6450*/  MOV R2, 0x0 ;  /* 0x0000000000027802 */ /* 0x000fe20000000f00 */
[----:B------:R-:W-:Y:S02]  /*6460*/  HFMA2 R12, -RZ, RZ, 0, 5.9604644775390625e-08 ;  /* 0x00000001ff0c7431 */ /* 0x000fe400000001ff */
[----:B------:R-:W-:Y:S01]  /*6470*/  IMAD.MOV.U32 R8, RZ, RZ, 0x70 ;  /* 0x00000070ff087424 */ /* 0x000fe200078e00ff */
[----:B------:R2:W3:Y:S01]  /*6480*/  LDC.64 R14, c[0x4][R2] ;  /* 0x01000000020e7b82 */ /* 0x0004e20000000a00 */
[----:B------:R-:W4:Y:S01]  /*6490*/  LDCU.64 UR6, c[0x4][0x88] ;  /* 0x01001100ff0677ac */ /* 0x000f220008000a00 */
[----:B------:R-:W-:Y:S01]  /*64a0*/  IMAD.MOV.U32 R13, RZ, RZ, RZ ;  /* 0x000000ffff0d7224 */ /* 0x000fe200078e00ff */
[----:B------:R-:W2:Y:S01]  /*64b0*/  LDCU.64 UR4, c[0x4][0x8] ;  /* 0x01000100ff0477ac */ /* 0x000ea20008000a00 */
[----:B-1----:R-:W-:Y:S01]  /*64c0*/  MOV R5, UR9 ;  /* 0x0000000900057c02 */ /* 0x002fe20008000f00 */
[----:B------:R-:W-:Y:S01]  /*64d0*/  IMAD.U32 R4, RZ, RZ, UR8 ;  /* 0x00000008ff047e24 */ /* 0x000fe2000f8e00ff */
[----:B----4-:R-:W-:Y:S01]  /*64e0*/  MOV R7, UR7 ;  /* 0x0000000700077c02 */ /* 0x010fe20008000f00 */
[----:B------:R-:W-:Y:S01]  /*64f0*/  IMAD.U32 R6, RZ, RZ, UR6 ;  /* 0x00000006ff067e24 */ /* 0x000fe2000f8e00ff */
[----:B--2---:R-:W-:Y:S01]  /*6500*/  MOV R11, UR5 ;  /* 0x00000005000b7c02 */ /* 0x004fe20008000f00 */
[----:B------:R-:W-:Y:S02]  /*6510*/  IMAD.U32 R10, RZ, RZ, UR4 ;  /* 0x00000004ff0a7e24 */ /* 0x000fe4000f8e00ff */
[----:B------:R-:W-:Y:S07]  /*6520*/  LEPC R20, `(.L_x_91) ;  /* 0x000000001014794e */ /* 0x000fee0000000000 */
[----:B---3-5:R-:W-:Y:S05]  /*6530*/  CALL.ABS.NOINC R14 ;  /* 0x000000000e007343 */ /* 0x028fea0003c00000 */
.L_x_91:
[----:B------:R-:W1:Y:S01]  /*6540*/  LDCU.64 UR8, c[0x4][0x80] ;  /* 0x01001000ff0877ac */ /* 0x000e620008000a00 */
[----:B------:R-:W2:Y:S01]  /*6550*/  LDC.64 R2, c[0x4][R2] ;  /* 0x0100000002027b82 */ /* 0x000ea20000000a00 */
[----:B------:R-:W-:Y:S02]  /*6560*/  HFMA2 R12, -RZ, RZ, 0, 5.9604644775390625e-08 ;  /* 0x00000001ff0c7431 */ /* 0x000fe400000001ff */
[----:B------:R-:W-:Y:S02]  /*6570*/  IMAD.MOV.U32 R8, RZ, RZ, 0x70 ;  /* 0x00000070ff087424 */ /* 0x000fe400078e00ff */
[----:B------:R-:W-:Y:S01]  /*6580*/  IMAD.MOV.U32 R13, RZ, RZ, RZ ;  /* 0x000000ffff0d7224 */ /* 0x000fe200078e00ff */
[----:B------:R-:W3:Y:S01]  /*6590*/  LDCU.64 UR6, c[0x4][0x88] ;  /* 0x01001100ff0677ac */ /* 0x000ee20008000a00 */
[----:B------:R-:W4:Y:S01]  /*65a0*/  LDCU.64 UR4, c[0x4][0x8] ;  /* 0x01000100ff0477ac */ /* 0x000f220008000a00 */
[----:B-1----:R-:W-:Y:S02]  /*65b0*/  MOV R4, UR8 ;  /* 0x0000000800047c02 */ /* 0x002fe40008000f00 */
[----:B------:R-:W-:Y:S02]  /*65c0*/  MOV R5, UR9 ;  /* 0x0000000900057c02 */ /* 0x000fe40008000f00 */
[----:B---3--:R-:W-:Y:S01]  /*65d0*/  MOV R7, UR7 ;  /* 0x0000000700077c02 */ /* 0x008fe20008000f00 */
[----:B------:R-:W-:Y:S01]  /*65e0*/  IMAD.U32 R6, RZ, RZ, UR6 ;  /* 0x00000006ff067e24 */ /* 0x000fe2000f8e00ff */
[----:B----4-:R-:W-:Y:S01]  /*65f0*/  MOV R11, UR5 ;  /* 0x00000005000b7c02 */ /* 0x010fe20008000f00 */
[----:B------:R-:W-:Y:S02]  /*6600*/  IMAD.U32 R10, RZ, RZ, UR4 ;  /* 0x00000004ff0a7e24 */ /* 0x000fe4000f8e00ff */
[----:B------:R-:W-:Y:S07]  /*6610*/  LEPC R20, `(.L_x_90) ;  /* 0x000000001014794e */ /* 0x000fee0000000000 */
[----:B--2---:R-:W-:Y:S05]  /*6620*/  CALL.ABS.NOINC R2 ;  /* 0x0000000002007343 */ /* 0x004fea0003c00000 */
.L_x_90:
[----:B------:R-:W-:Y:S05]  /*6630*/  BSYNC.RECONVERGENT B6 ;  /* 0x0000000000067941 */ /* 0x000fea0003800200 */
.L_x_89:
[----:B------:R-:W-:Y:S01]  /*6640*/  ISETP.NE.U32.AND P4, PT, R62, RZ, PT ;  /* 0x000000ff3e00720c */ /* 0x000fe20003f85070 */
[----:B------:R-:W-:Y:S01]  /*6650*/  UISETP.NE.AND UP2, UPT, UR49, URZ, UPT ;  /* 0x000000ff3100728c */ /* 0x000fe2000bf45270 */
[----:B------:R-:W-:Y:S01]  /*6660*/  ISETP.NE.U32.AND P2, PT, RZ, UR36, PT ;  /* 0x00000024ff007c0c */ /* 0x000fe2000bf45070 */
[----:B------:R-:W-:Y:S01]  /*6670*/  UISETP.NE.U32.AND UP1, UPT, UR38, URZ, UPT ;  /* 0x000000ff2600728c */ /* 0x000fe2000bf25070 */
[----:B------:R-:W-:Y:S01]  /*6680*/  ISETP.NE.AND.EX P4, PT, R63, RZ, PT, P4 ;  /* 0x000000ff3f00720c */ /* 0x000fe20003f85340 */
[----:B------:R-:W-:Y:S01]  /*6690*/  UPLOP3.LUT UP0, UPT, UPT, UPT, UPT, 0x40, 0x4 ;  /* 0x000000000004789c */ /* 0x000fe20003f0e870 */
[----:B------:R-:W-:Y:S01]  /*66a0*/  ISETP.NE.AND.EX P2, PT, RZ, UR37, PT, P2 ;  /* 0x00000025ff007c0c */ /* 0x000fe2000bf45320 */
[----:B------:R-:W-:Y:S01]  /*66b0*/  UISETP.NE.AND.EX UP1, UPT, UR39, URZ, UPT, UP1 ;  /* 0x000000ff2700728c */ /* 0x000fe2000bf25310 */
[----:B------:R-:W-:Y:S04]  /*66c0*/  PLOP3.LUT P1, PT, PT, PT, UP2, 0x80, 0x8 ;  /* 0x000000000008781c */ /* 0x000fe80003f2f028 */
[----:B------:R-:W-:Y:S06]  /*66d0*/  @UP2 UPLOP3.LUT UP0, UPT, UPT, UPT, UP1, 0x80, 0x8 ;  /* 0x000000000008289c */ /* 0x000fec0003f0f010 */
[----:B------:R-:W-:Y:S01]  /*66e0*/  PLOP3.LUT P0, PT, PT, PT, UP0, 0x80, 0x8 ;  /* 0x000000000008781c */ /* 0x000fe20003f0f008 */
[----:B------:R-:W-:Y:S01]  /*66f0*/  @!UPT UIADD3 URZ, UPT, UPT, URZ, URZ, URZ ;  /* 0x000000fffffff290 */ /* 0x000fe2000fffe0ff */
[----:B------:R-:W-:Y:S11]  /*6700*/  BRA.U !UP1, `(.L_x_92) ;  /* 0x0000000109387547 */ /* 0x000ff6000b800000 */
[----:B------:R-:W-:Y:S01]  /*6710*/  UISETP.NE.U32.AND UP0, UPT, UR36, URZ, UPT ;  /* 0x000000ff2400728c */ /* 0x000fe2000bf05070 */
[----:B------:R-:W-:Y:S02]  /*6720*/  HFMA2 R0, -RZ, RZ, 0, 5.9604644775390625e-08 ;  /* 0x00000001ff007431 */ /* 0x000fe400000001ff */
[----:B------:R-:W-:Y:S01]  /*6730*/  IMAD.MOV.U32 R68, RZ, RZ, 0x1 ;  /* 0x00000001ff447424 */ /* 0x000fe200078e00ff */
[----:B------:R-:W-:Y:S06]  /*6740*/  UISETP.NE.AND.EX UP0, UPT, UR37, URZ, UPT, UP0 ;  /* 0x000000ff2500728c */ /* 0x000fec000bf05300 */
[----:B------:R-:W-:Y:S05]  /*6750*/  PLOP3.LUT P3, PT, PT, PT, UP0, 0x80, 0x8 ;  /* 0x000000000008781c */ /* 0x000fea0003f6f008 */
[----:B------:R-:W1:Y:S01]  /*6760*/  @UP0 LDCU.64 UR6, c[0x0][0x888] ;  /* 0x00011100ff0607ac */ /* 0x000e620008000a00 */
[----:B------:R-:W-:Y:S07]  /*6770*/  @UP0 UIMAD UR4, UR45, UR38, URZ ;  /* 0x000000262d0402a4 */ /* 0x000fee000f8e02ff */
[----:B------:R-:W-:Y:S01]  /*6780*/  @!P3 PRMT R68, R0, 0x7610, R68 ;  /* 0x000076100044b816 */ /* 0x000fe20000000044 */
[----:B-1----:R-:W-:Y:S03]  /*6790*/  @UP0 UIMAD.WIDE UR6, UR4, 0x4, UR6 ;  /* 0x00000004040608a5 */ /* 0x002fe6000f8e0206 */
[----:B------:R-:W1:Y:S03]  /*67a0*/  @!UP0 LDCU UR4, c[0x0][0x880] ;  /* 0x00011000ff0487ac */ /* 0x000e660008000800 */
[----:B------:R-:W-:Y:S01]  /*67b0*/  IMAD.U32 R2, RZ, RZ, UR6 ;  /* 0x00000006ff027e24 */ /* 0x000fe2000f8e00ff */
[----:B------:R-:W-:Y:S05]  /*67c0*/  MOV R3, UR7 ;  /* 0x0000000700037c02 */ /* 0x000fea0008000f00 */
[----:B-----5:R2:W5:Y:S02]  /*67d0*/  @P3 LDG.E R35, desc[UR46][R2.64] ;  /* 0x0000002e02233981 */ /* 0x020564000c1e1900 */
[----:B-12---:R-:W-:Y:S02]  /*67e0*/  @!P3 IMAD.U32 R35, RZ, RZ, UR4 ;  /* 0x00000004ff23be24 */ /* 0x006fe4000f8e00ff */
.L_x_92:
[----:B------:R-:W-:Y:S05]  /*67f0*/  @!P4 BRA `(.L_x_93) ;  /* 0x000000000020c947 */ /* 0x000fea0003800000 */
[----:B------:R-:W-:Y:S04]  /*6800*/  ISETP.NE.U32.AND P3, PT, R60, RZ, PT ;  /* 0x000000ff3c00720c */ /* 0x000fe80003f65070 */
[----:B------:R-:W-:Y:S11]  /*6810*/  ISETP.NE.AND.EX P3, PT, R61, RZ, PT, P3 ;  /* 0x000000ff3d00720c */ /* 0x000ff60003f65330 */
[----:B------:R-:W-:Y:S02]  /*6820*/  @!UPT UIADD3 URZ, UPT, UPT, URZ, URZ, URZ ;  /* 0x000000fffffff290 */ /* 0x000fe4000fffe0ff */
[----:B------:R-:W1:Y:S01]  /*6830*/  @P3 LDC.64 R2, c[0x0][0x8a8] ;  /* 0x00022a00ff023b82 */ /* 0x000e620000000a00 */
[----:B------:R-:W-:Y:S04]  /*6840*/  @P3 IMAD R0, R62, UR45, RZ ;  /* 0x0000002d3e003c24 */ /* 0x000fe8000f8e02ff */
[----:B-1----:R-:W-:Y:S05]  /*6850*/  @P3 IMAD.WIDE R2, R0, 0x4, R2 ;  /* 0x0000000400023825 */ /* 0x002fea00078e0202 */
[----:B-----5:R1:W5:Y:S02]  /*6860*/  @P3 LDG.E R33, desc[UR46][R2.64] ;  /* 0x0000002e02213981 */ /* 0x020364000c1e1900 */
[----:B-1----:R-:W2:Y:S02]  /*6870*/  @!P3 LDC R33, c[0x0][0x8a0] ;  /* 0x00022800ff21bb82 */ /* 0x002ea40000000800 */
.L_x_93:
[----:B-----5:R-:W-:Y:S01]  /*6880*/  FSETP.NEU.AND P3, PT, R35, RZ, PT ;  /* 0x000000ff2300720b */ /* 0x020fe20003f6d000 */
[----:B------:R-:W-:Y:S01]  /*6890*/  IMAD.SHL.U32 R43, R76, 0x4, RZ ;  /* 0x000000044c2b7824 */ /* 0x000fe200078e00ff */
[----:B------:R-:W-:Y:S01]  /*68a0*/  SEL R3, RZ, 0xffffffff, P2 ;  /* 0xffffffffff037807 */ /* 0x000fe20001000000 */
[----:B------:R-:W-:Y:S01]  /*68b0*/  BSSY B1, `(.L_x_94) ;  /* 0x000003e000017945 */ /* 0x000fe20003800000 */
[----:B------:R-:W-:Y:S01]  /*68c0*/  @P1 LOP3.LUT P2, RZ, R68, 0xff, RZ, 0xc0, !PT ;  /* 0x000000ff44ff1812 */ /* 0x000fe2000784c0ff */
[----:B------:R-:W-:Y:S01]  /*68d0*/  VIADD R87, R43, UR50 ;  /* 0x000000322b577c36 */ /* 0x000fe20008000000 */
[----:B------:R-:W-:Y:S01]  /*68e0*/  @P1 SEL R0, RZ, 0xffffffff, P3 ;  /* 0xffffffffff001807 */ /* 0x000fe20001800000 */
[----:B------:R-:W-:Y:S01]  /*68f0*/  IMAD.MOV.U32 R90, RZ, RZ, 0x1 ;  /* 0x00000001ff5a7424 */ /* 0x000fe200078e00ff */
[----:B------:R-:W-:Y:S01]  /*6900*/  LOP3.LUT R75, R75, 0x1, RZ, 0x3c, !PT ;  /* 0x000000014b4b7812 */ /* 0x000fe200078e3cff */
[----:B------:R-:W-:Y:S01]  /*6910*/  IMAD.IADD R34, R32, 0x1, R16 ;  /* 0x0000000120227824 */ /* 0x000fe200078e0210 */
[----:B------:R-:W-:Y:S01]  /*6920*/  @P0 SEL R0, R3, R0, !P2 ;  /* 0x0000000003000207 */ /* 0x000fe20005000000 */
[----:B------:R-:W-:Y:S01]  /*6930*/  IMAD.MOV.U32 R42, RZ, RZ, RZ ;  /* 0x000000ffff2a7224 */ /* 0x000fe200078e00ff */
[----:B------:R-:W-:Y:S02]  /*6940*/  LEA R41, R31, UR50, 0x3 ;  /* 0x000000321f297c11 */ /* 0x000fe4000f8e18ff */
[----:B------:R-:W-:Y:S02]  /*6950*/  CS2R R46, SRZ ;  /* 0x00000000002e7805 */ /* 0x000fe4000001ff00 */
[----:B------:R-:W-:Y:S02]  /*6960*/  @P1 LOP3.LUT R0, R0, 0x1, RZ, 0xc0, !PT ;  /* 0x0000000100001812 */ /* 0x000fe400078ec0ff */
[----:B------:R-:W-:Y:S02]  /*6970*/  CS2R R44, SRZ ;  /* 0x00000000002c7805 */ /* 0x000fe4000001ff00 */
[----:B------:R-:W-:Y:S02]  /*6980*/  PLOP3.LUT P2, PT, PT, PT, UP1, 0x80, 0x8 ;  /* 0x000000000008781c */ /* 0x000fe40003f4f018 */
[----:B------:R-:W-:Y:S02]  /*6990*/  CS2R R50, SRZ ;  /* 0x0000000000327805 */ /* 0x000fe4000001ff00 */
[----:B------:R-:W-:Y:S02]  /*69a0*/  ISETP.NE.U32.OR P6, PT, R0, 0x1, !P1 ;  /* 0x000000010000780c */ /* 0x000fe40004fc5470 */
[----:B------:R-:W-:Y:S02]  /*69b0*/  CS2R R48, SRZ ;  /* 0x0000000000307805 */ /* 0x000fe4000001ff00 */
[----:B------:R-:W-:Y:S02]  /*69c0*/  LOP3.LUT P4, R84, R68, 0xff, RZ, 0xc0, !PT ;  /* 0x000000ff44547812 */ /* 0x000fe4000788c0ff */
[----:B------:R-:W-:Y:S02]  /*69d0*/  CS2R R54, SRZ ;  /* 0x0000000000367805 */ /* 0x000fe4000001ff00 */
[----:B------:R-:W-:Y:S02]  /*69e0*/  SEL R2, RZ, 0xffffffff, P3 ;  /* 0xffffffffff027807 */ /* 0x000fe40001800000 */
[----:B------:R-:W-:Y:S02]  /*69f0*/  CS2R R52, SRZ ;  /* 0x0000000000347805 */ /* 0x000fe4000001ff00 */
[----:B------:R-:W-:Y:S02]  /*6a00*/  P2R R85, PR, RZ, 0x40 ;  /* 0x00000040ff557803 */ /* 0x000fe40000000000 */
[----:B------:R-:W-:Y:S02]  /*6a10*/  CS2R R58, SRZ ;  /* 0x00000000003a7805 */ /* 0x000fe4000001ff00 */
[----:B------:R-:W-:Y:S01]  /*6a20*/  CS2R R56, SRZ ;  /* 0x0000000000387805 */ /* 0x000fe2000001ff00 */
[----:B------:R-:W-:Y:S01]  /*6a30*/  VIADD R88, R87, 0x400 ;  /* 0x0000040057587836 */ /* 0x000fe20000000000 */
[----:B------:R-:W-:Y:S01]  /*6a40*/  @P2 SEL R2, R3, R2, !P4 ;  /* 0x0000000203022207 */ /* 0x000fe20006000000 */
[----:B------:R-:W-:Y:S01]  /*6a50*/  IMAD.IADD R86, R81, 0x1, R87 ;  /* 0x0000000151567824 */ /* 0x000fe200078e0257 */
[----:B------:R-:W-:Y:S02]  /*6a60*/  @P6 SHF.L.U32 R0, R75, 0x1f, RZ ;  /* 0x0000001f4b006819 */ /* 0x000fe400000006ff */
[----:B------:R-:W-:Y:S02]  /*6a70*/  LOP3.LUT R2, R2, 0x1, RZ, 0xc0, !PT ;  /* 0x0000000102027812 */ /* 0x000fe400078ec0ff */
[----:B------:R1:W3:Y:S02]  /*6a80*/  @P6 SYNCS.PHASECHK.TRANS64.TRYWAIT P1, [UR50+0x80], R0 ;  /* 0x00008000ff0065a7 */ /* 0x0002e40008021132 */
[----:B------:R-:W-:Y:S04]  /*6a90*/  ISETP.NE.U32.AND P5, PT, R2, 0x1, PT ;  /* 0x000000010200780c */ /* 0x000fe80003fa5070 */
[----:B------:R-:W-:Y:S02]  /*6aa0*/  P2R R91, PR, RZ, 0x20 ;  /* 0x00000020ff5b7803 */ /* 0x000fe40000000000 */
[----:B-1----:R-:W-:Y:S04]  /*6ab0*/  SHF.L.U32 R0, R74, 0x1f, RZ ;  /* 0x0000001f4a007819 */ /* 0x002fe800000006ff */
[----:B------:R1:W4:Y:S01]  /*6ac0*/  SYNCS.PHASECHK.TRANS64.TRYWAIT P0, [R41+URZ+0xe0], R0 ;  /* 0x0000e000290075a7 */ /* 0x00032200080011ff */
[----:B---3--:R-:W-:Y:S01]  /*6ad0*/  @P6 SEL R90, RZ, 0x1, !P1 ;  /* 0x00000001ff5a6807 */ /* 0x008fe20004800000 */
[----:B-1----:R-:W-:Y:S06]  /*6ae0*/  @!P6 BRA `(.L_x_95) ;  /* 0x000000000068e947 */ /* 0x002fec0003800000 */
[----:B------:R-:W-:Y:S01]  /*6af0*/  @P5 IMAD R5, R82, 0x4, R88 ;  /* 0x0000000452055824 */ /* 0x000fe200078e0258 */
[----:B------:R-:W-:Y:S01]  /*6b00*/  ISETP.NE.AND P1, PT, R90, RZ, PT ;  /* 0x000000ff5a00720c */ /* 0x000fe20003f25270 */
[----:B------:R-:W-:Y:S01]  /*6b10*/  @P5 IMAD R4, R82, 0x4, R87 ;  /* 0x0000000452045824 */ /* 0x000fe200078e0257 */
[----:B------:R-:W-:Y:S01]  /*6b20*/  BSSY B0, `(.L_x_96) ;  /* 0x000000e000007945 */ /* 0x000fe20003800000 */
[----:B------:R-:W-:Y:S01]  /*6b30*/  IMAD.MOV.U32 R46, RZ, RZ, RZ ;  /* 0x000000ffff2e7224 */ /* 0x000fe200078e00ff */
[----:B------:R-:W-:Y:S01]  /*6b40*/  CS2R R50, SRZ ;  /* 0x0000000000327805 */ /* 0x000fe2000001ff00 */
[----:B------:R-:W-:Y:S01]  /*6b50*/  @P5 IMAD.IADD R5, R81, 0x1, R5 ;  /* 0x0000000151055824 */ /* 0x000fe200078e0205 */
[----:B------:R-:W-:Y:S02]  /*6b60*/  CS2R R48, SRZ ;  /* 0x0000000000307805 */ /* 0x000fe4000001ff00 */
[----:B------:R-:W-:Y:S02]  /*6b70*/  CS2R R44, SRZ ;  /* 0x00000000002c7805 */ /* 0x000fe4000001ff00 */
[----:B------:R-:W-:Y:S02]  /*6b80*/  CS2R R58, SRZ ;  /* 0x00000000003a7805 */ /* 0x000fe4000001ff00 */
[----:B------:R-:W-:Y:S02]  /*6b90*/  CS2R R56, SRZ ;  /* 0x0000000000387805 */ /* 0x000fe4000001ff00 */
[----:B------:R-:W-:Y:S02]  /*6ba0*/  CS2R R54, SRZ ;  /* 0x0000000000367805 */ /* 0x000fe4000001ff00 */
[----:B------:R-:W-:Y:S01]  /*6bb0*/  CS2R R52, SRZ ;  /* 0x0000000000347805 */ /* 0x000fe2000001ff00 */
[----:B------:R-:W-:Y:S06]  /*6bc0*/  @P1 BRA `(.L_x_97) ;  /* 0x00000000000c1947 */ /* 0x000fec0003800000 */
[----:B------:R-:W-:Y:S04]  /*6bd0*/  SHF.L.U32 R3, R75, 0x1f, RZ ;  /* 0x0000001f4b037819 */ /* 0x000fe800000006ff */
[----:B------:R-:W1:Y:S02]  /*6be0*/  SYNCS.PHASECHK.TRANS64.TRYWAIT P1, [UR50+0x80], R3 ;  /* 0x00008003ff0075a7 */ /* 0x000e640008021132 */
[----:B-1----:R-:W-:Y:S05]  /*6bf0*/  @!P1 BRA `(.L_x_98) ;  /* 0x0000003000589947 */ /* 0x002fea0003800000 */
.L_x_97:
[----:B------:R-:W-:Y:S05]  /*6c00*/  BSYNC B0 ;  /* 0x0000000000007941 */ /* 0x000fea0003800000 */
.L_x_96:
[----:B------:R-:W-:Y:S01]  /*6c10*/  ISETP.NE.AND P1, PT, R91, RZ, PT ;  /* 0x000000ff5b00720c */ /* 0x000fe20003f25270 */
[----:B------:R-:W-:Y:S11]  /*6c20*/  HFMA2 R42, -RZ, RZ, 0, 5.9604644775390625e-08 ;  /* 0x00000001ff2a7431 */ /* 0x000ff600000001ff */
[----:B------:R-:W-:Y:S01]  /*6c30*/  @!UPT UIADD3 URZ, UPT, UPT, URZ, URZ, URZ ;  /* 0x000000fffffff290 */ /* 0x000fe2000fffe0ff */
[----:B------:R-:W-:Y:S05]  /*6c40*/  @P1 WARPSYNC.ALL ;  /* 0x0000000000001948 */ /* 0x000fea0003800000 */
[----:B------:R3:W1:Y:S04]  /*6c50*/  @P1 LDSM.16.M88.4 R48, [R4+0x400] ;  /* 0x000400000430183b */ /* 0x0006680000000200 */
[----:B------:R3:W1:Y:S04]  /*6c60*/  @P1 LDSM.16.M88.4 R44, [R5] ;  /* 0x00000000052c183b */ /* 0x0006680000000200 */
[----:B------:R3:W1:Y:S04]  /*6c70*/  @P1 LDSM.16.M88.4 R56, [R43+UR50+0x400] ;  /* 0x000400322b38183b */ /* 0x0006680008000200 */
[----:B------:R3:W1:Y:S02]  /*6c80*/  @P1 LDSM.16.M88.4 R52, [R86+0x400] ;  /* 0x000400005634183b */ /* 0x0006640000000200 */
.L_x_95:
[----:B------:R-:W-:Y:S05]  /*6c90*/  BSYNC B1 ;  /* 0x0000000000017941 */ /* 0x000fea0003800000 */
.L_x_94:
[----:B-1----:R-:W-:Y:S04]  /*6ca0*/  SHF.R.U32.HI R2, RZ, 0x15, R34 ;  /* 0x00000015ff027819 */ /* 0x002fe80000011622 */
[----:B------:R-:W-:Y:S01]  /*6cb0*/  LOP3.LUT P1, RZ, R2, 0x3, R78, 0x48, !PT ;  /* 0x0000000302ff7812 */ /* 0x000fe2000782484e */
[----:B------:R-:W-:Y:S01]  /*6cc0*/  @!UPT UIADD3 URZ, UPT, UPT, URZ, URZ, URZ ;  /* 0x000000fffffff290 */ /* 0x000fe2000fffe0ff */
[----:B----4-:R-:W-:Y:S11]  /*6cd0*/  @P0 BRA `(.L_x_99) ;  /* 0x0000000000080947 */ /* 0x010ff60003800000 */
[----:B------:R-:W1:Y:S02]  /*6ce0*/  SYNCS.PHASECHK.TRANS64.TRYWAIT P0, [R41+URZ+0xe0], R0 ;  /* 0x0000e000290075a7 */ /* 0x000e6400080011ff */
[----:B-1----:R-:W-:Y:S05]  /*6cf0*/  @!P0 BRA `(.L_x_100) ;  /* 0x0000003000308947 */ /* 0x002fea0003800000 */
.L_x_99:
[----:B------:R-:W-:Y:S05]  /*6d00*/  @!P1 BRA `(.L_x_101) ;  /* 0x0000000000409947 */ /* 0x000fea0003800000 */
[----:B------:R-:W3:Y:S01]  /*6d10*/  LDCU.64 UR8, c[0x4][0x70] ;  /* 0x01000e00ff0877ac */ /* 0x000ee20008000a00 */
[----:B------:R-:W-:Y:S01]  /*6d20*/  MOV R3, 0x0 ;  /* 0x0000000000037802 */ /* 0x000fe20000000f00 */
[----:B------:R-:W-:Y:S02]  /*6d30*/  HFMA2 R12, -RZ, RZ, 0, 5.9604644775390625e-08 ;  /* 0x00000001ff0c7431 */ /* 0x000fe400000001ff */
[----:B------:R-:W-:Y:S02]  /*6d40*/  IMAD.MOV.U32 R8, RZ, RZ, 0x192 ;  /* 0x00000192ff087424 */ /* 0x000fe400078e00ff */
[----:B------:R-:W-:Y:S01]  /*6d50*/  IMAD.MOV.U32 R13, RZ, RZ, RZ ;  /* 0x000000ffff0d7224 */ /* 0x000fe200078e00ff */
[----:B------:R-:W4:Y:S01]  /*6d60*/  LDCU.64 UR6, c[0x4][0x78] ;  /* 0x01000f00ff0677ac */ /* 0x000f220008000a00 */
[----:B------:R-:W1:Y:S01]  /*6d70*/  LDC.64 R2, c[0x4][R3] ;  /* 0x0100000003027b82 */ /* 0x000e620000000a00 */
[----:B------:R-:W5:Y:S01]  /*6d80*/  LDCU.64 UR4, c[0x4][0x10] ;  /* 0x01000200ff0477ac */ /* 0x000f620008000a00 */
[----:B---3--:R-:W-:Y:S01]  /*6d90*/  MOV R5, UR9 ;  /* 0x0000000900057c02 */ /* 0x008fe20008000f00 */
[----:B------:R-:W-:Y:S01]  /*6da0*/  IMAD.U32 R4, RZ, RZ, UR8 ;  /* 0x00000008ff047e24 */ /* 0x000fe2000f8e00ff */
[----:B----4-:R-:W-:Y:S01]  /*6db0*/  MOV R7, UR7 ;  /* 0x0000000700077c02 */ /* 0x010fe20008000f00 */
[----:B------:R-:W-:Y:S01]  /*6dc0*/  IMAD.U32 R6, RZ, RZ, UR6 ;  /* 0x00000006ff067e24 */ /* 0x000fe2000f8e00ff */
[----:B-----5:R-:W-:Y:S01]  /*6dd0*/  MOV R11, UR5 ;  /* 0x00000005000b7c02 */ /* 0x020fe20008000f00 */
[----:B------:R-:W-:Y:S02]  /*6de0*/  IMAD.U32 R10, RZ, RZ, UR4 ;  /* 0x00000004ff0a7e24 */ /* 0x000fe4000f8e00ff */
[----:B------:R-:W-:Y:S07]  /*6df0*/  LEPC R20, `(.L_x_101) ;  /* 0x000000001014794e */ /* 0x000fee0000000000 */
[----:B-12---:R-:W-:Y:S05]  /*6e00*/  CALL.ABS.NOINC R2 ;  /* 0x0000000002007343 */ /* 0x006fea0003c00000 */
.L_x_101:
[----:B------:R-:W-:Y:S01]  /*6e10*/  LOP3.LUT R20, R56, 0xffffe000, RZ, 0xc0, !PT ;  /* 0xffffe00038147812 */ /* 0x000fe200078ec0ff */
[----:B------:R-:W-:Y:S05]  /*6e20*/  WARPSYNC.ALL ;  /* 0x0000000000007948 */ /* 0x000fea0003800000 */
[----:B------:R-:W-:Y:S01]  /*6e30*/  R2UR UR4, R34 ;  /* 0x00000000220472ca */ /* 0x000fe200000e0000 */
[----:B------:R-:W-:Y:S01]  /*6e40*/  IMAD.SHL.U32 R93, R82, 0x4, RZ ;  /* 0x00000004525d7824 */ /* 0x000fe200078e00ff */
[----:B------:R-:W-:Y:S01]  /*6e50*/  LOP3.LUT R21, R57, 0xffffe000, RZ, 0xc0, !PT ;  /* 0xffffe00039157812 */ /* 0x000fe200078ec0ff */
[----:B------:R-:W-:Y:S01]  /*6e60*/  BSSY.RECONVERGENT B0, `(.L_x_102) ;  /* 0x0000059000007945 */ /* 0x000fe20003800200 */
[----:B------:R-:W-:Y:S02]  /*6e70*/  ISETP.NE.AND P0, PT, R77, RZ, PT ;  /* 0x000000ff4d00720c */ /* 0x000fe40003f05270 */
[----:B------:R-:W-:Y:S05]  /*6e80*/  IADD3 R88, PT, PT, R88, R93, RZ ;  /* 0x0000005d58587210 */ /* 0x000fea0007ffe0ff */
[----:B------:R-:W-:Y:S02]  /*6e90*/  IMAD.IADD R89, R81, 0x1, R88 ;  /* 0x0000000151597824 */ /* 0x000fe400078e0258 */
[----:B---3--:R-:W1:Y:S02]  /*6ea0*/  LDTM.16dp128bit.x8 R4, tmem[UR4] ;  /* 0x00000004000479ee */ /* 0x008e640008180000 */
[C---:B-12---:R-:W-:Y:S01]  /*6eb0*/  FMUL R0, R33.reuse, R4 ;  /* 0x0000000421007220 */ /* 0x046fe20000400000 */
[C---:B------:R-:W-:Y:S01]  /*6ec0*/  FMUL R2, R33.reuse, R5 ;  /* 0x0000000521027220 */ /* 0x040fe20000400000 */
[C---:B------:R-:W-:Y:S01]  /*6ed0*/  FMUL R3, R33.reuse, R6 ;  /* 0x0000000621037220 */ /* 0x040fe20000400000 */
[----:B------:R-:W-:Y:S01]  /*6ee0*/  FMUL R4, R33, R8 ;  /* 0x0000000821047220 */ /* 0x000fe20000400000 */
[C---:B------:R-:W-:Y:S01]  /*6ef0*/  FFMA R36, R35.reuse, R20, R0 ;  /* 0x0000001423247223 */ /* 0x040fe20000000000 */
[----:B------:R-:W-:Y:S01]  /*6f00*/  LOP3.LUT R0, R58, 0xffffe000, RZ, 0xc0, !PT ;  /* 0xffffe0003a007812 */ /* 0x000fe200078ec0ff */
[----:B------:R-:W-:Y:S01]  /*6f10*/  FFMA R37, R35, R21, R2 ;  /* 0x0000001523257223 */ /* 0x000fe20000000002 */
[----:B------:R-:W-:Y:S01]  /*6f20*/  LOP3.LUT R2, R59, 0xffffe000, RZ, 0xc0, !PT ;  /* 0xffffe0003b027812 */ /* 0x000fe200078ec0ff */
[C---:B------:R-:W-:Y:S01]  /*6f30*/  FMUL R5, R33.reuse, R9 ;  /* 0x0000000921057220 */ /* 0x040fe20000400000 */
[----:B------:R-:W-:Y:S01]  /*6f40*/  F2FP.TF32.F32.PACK_B R36, R36 ;  /* 0x00000024ff24723e */ /* 0x000fe200024050ff */
[C---:B------:R-:W-:Y:S01]  /*6f50*/  FMUL R8, R33.reuse, R12 ;  /* 0x0000000c21087220 */ /* 0x040fe20000400000 */
[----:B------:R-:W-:Y:S01]  /*6f60*/  F2FP.TF32.F32.PACK_B R37, R37 ;  /* 0x00000025ff25723e */ /* 0x000fe200024050ff */
[C---:B------:R-:W-:Y:S01]  /*6f70*/  FMUL R9, R33.reuse, R13 ;  /* 0x0000000d21097220 */ /* 0x040fe20000400000 */
[C---:B------:R-:W-:Y:S01]  /*6f80*/  FMUL R12, R33.reuse, R16 ;  /* 0x00000010210c7220 */ /* 0x040fe20000400000 */
[----:B------:R-:W-:Y:S01]  /*6f90*/  LOP3.LUT R16, R52, 0xffffe000, RZ, 0xc0, !PT ;  /* 0xffffe00034107812 */ /* 0x000fe200078ec0ff */
[C---:B------:R-:W-:Y:S01]  /*6fa0*/  FMUL R7, R33.reuse, R7 ;  /* 0x0000000721077220 */ /* 0x040fe20000400000 */
[----:B------:R-:W-:Y:S01]  /*6fb0*/  FMUL R13, R33, R17 ;  /* 0x00000011210d7220 */ /* 0x000fe20000400000 */
[----:B------:R-:W-:Y:S01]  /*6fc0*/  LOP3.LUT R17, R53, 0xffffe000, RZ, 0xc0, !PT ;  /* 0xffffe00035117812 */ /* 0x000fe200078ec0ff */
[----:B------:R-:W-:Y:S01]  /*6fd0*/  FFMA R38, R35, R0, R3 ;  /* 0x0000000023267223 */ /* 0x000fe20000000003 */
[----:B------:R-:W-:Y:S01]  /*6fe0*/  LOP3.LUT R0, R54, 0xffffe000, RZ, 0xc0, !PT ;  /* 0xffffe00036007812 */ /* 0x000fe200078ec0ff */
[----:B------:R-:W-:Y:S01]  /*6ff0*/  FMUL R6, R33, R10 ;  /* 0x0000000a21067220 */ /* 0x000fe20000400000 */
[----:B------:R-:W-:Y:S01]  /*7000*/  LOP3.LUT R3, R49, 0xffffe000, RZ, 0xc0, !PT ;  /* 0xffffe00031037812 */ /* 0x000fe200078ec0ff */
[----:B------:R-:W-:Y:S01]  /*7010*/  FFMA R39, R35, R2, R7 ;  /* 0x0000000223277223 */ /* 0x000fe20000000007 */
[----:B------:R-:W-:Y:S01]  /*7020*/  LOP3.LUT R2, R55, 0xffffe000, RZ, 0xc0, !PT ;  /* 0xffffe00037027812 */ /* 0x000fe200078ec0ff */
[C---:B------:R-:W-:Y:S01]  /*7030*/  FFMA R4, R35.reuse, R16, R4 ;  /* 0x0000001023047223 */ /* 0x040fe20000000004 */
[----:B------:R-:W-:Y:S01]  /*7040*/  LOP3.LUT R16, R50, 0xffffe000, RZ, 0xc0, !PT ;  /* 0xffffe00032107812 */ /* 0x000fe200078ec0ff */
[C---:B------:R-:W-:Y:S01]  /*7050*/  FFMA R5, R35.reuse, R17, R5 ;  /* 0x0000001123057223 */ /* 0x040fe20000000005 */
[----:B------:R-:W-:Y:S01]  /*7060*/  F2FP.TF32.F32.PACK_B R38, R38 ;  /* 0x00000026ff26723e */ /* 0x000fe200024050ff */
[----:B------:R-:W-:Y:S01]  /*7070*/  FFMA R6, R35, R0, R6 ;  /* 0x0000000023067223 */ /* 0x000fe20000000006 */
[----:B------:R-:W-:Y:S01]  /*7080*/  LOP3.LUT R0, R48, 0xffffe000, RZ, 0xc0, !PT ;  /* 0xffffe00030007812 */ /* 0x000fe200078ec0ff */
[C---:B------:R-:W-:Y:S01]  /*7090*/  FMUL R11, R33.reuse, R11 ;  /* 0x0000000b210b7220 */ /* 0x040fe20000400000 */
[----:B------:R-:W-:Y:S01]  /*70a0*/  F2FP.TF32.F32.PACK_B R39, R39 ;  /* 0x00000027ff27723e */ /* 0x000fe200024050ff */
[----:B------:R-:W-:Y:S01]  /*70b0*/  FMUL R10, R33, R14 ;  /* 0x0000000e210a7220 */ /* 0x000fe20000400000 */
[----:B------:R-:W-:Y:S01]  /*70c0*/  F2FP.TF32.F32.PACK_B R4, R4 ;  /* 0x00000004ff04723e */ /* 0x000fe200024050ff */
[----:B------:R-:W-:Y:S01]  /*70d0*/  FFMA R7, R35, R2, R11 ;  /* 0x0000000223077223 */ /* 0x000fe2000000000b */
[----:B------:R-:W-:Y:S01]  /*70e0*/  LOP3.LUT R2, R51, 0xffffe000, RZ, 0xc0, !PT ;  /* 0xffffe00033027812 */ /* 0x000fe200078ec0ff */
[----:B------:R-:W-:Y:S01]  /*70f0*/  FFMA R8, R35, R0, R8 ;  /* 0x0000000023087223 */ /* 0x000fe20000000008 */
[----:B------:R-:W-:Y:S01]  /*7100*/  LOP3.LUT R0, R44, 0xffffe000, RZ, 0xc0, !PT ;  /* 0xffffe0002c007812 */ /* 0x000fe200078ec0ff */
[----:B------:R1:W-:Y:S01]  /*7110*/  STSM.16.M88.4 [R87+0x400], R36 ;  /* 0x0004002457007844 */ /* 0x0003e20000000200 */
[----:B------:R-:W-:Y:S01]  /*7120*/  F2FP.TF32.F32.PACK_B R5, R5 ;  /* 0x00000005ff05723e */ /* 0x000fe200024050ff */
[----:B------:R-:W-:Y:S01]  /*7130*/  FMUL R15, R33, R15 ;  /* 0x0000000f210f7220 */ /* 0x000fe20000400000 */
[----:B------:R-:W-:Y:S01]  /*7140*/  F2FP.TF32.F32.PACK_B R6, R6 ;  /* 0x00000006ff06723e */ /* 0x000fe200024050ff */
[C---:B------:R-:W-:Y:S01]  /*7150*/  FFMA R9, R35.reuse, R3, R9 ;  /* 0x0000000323097223 */ /* 0x040fe20000000009 */
[C---:B------:R-:W-:Y:S01]  /*7160*/  FFMA R10, R35.reuse, R16, R10 ;  /* 0x00000010230a7223 */ /* 0x040fe2000000000a */
[----:B------:R-:W-:Y:S01]  /*7170*/  FFMA R11, R35, R2, R15 ;  /* 0x00000002230b7223 */ /* 0x000fe2000000000f */
[----:B------:R-:W-:Y:S01]  /*7180*/  LOP3.LUT R2, R45, 0xffffe000, RZ, 0xc0, !PT ;  /* 0xffffe0002d027812 */ /* 0x000fe200078ec0ff */
[----:B------:R-:W-:Y:S01]  /*7190*/  FFMA R12, R35, R0, R12 ;  /* 0x00000000230c7223 */ /* 0x000fe2000000000c */
[----:B------:R-:W-:Y:S01]  /*71a0*/  LOP3.LUT R3, R46, 0xffffe000, RZ, 0xc0, !PT ;  /* 0xffffe0002e037812 */ /* 0x000fe200078ec0ff */
[----:B------:R-:W-:Y:S01]  /*71b0*/  FMUL R14, R33, R18 ;  /* 0x00000012210e7220 */ /* 0x000fe20000400000 */
[----:B------:R-:W-:Y:S01]  /*71c0*/  LOP3.LUT R0, R47, 0xffffe000, RZ, 0xc0, !PT ;  /* 0xffffe0002f007812 */ /* 0x000fe200078ec0ff */
[----:B------:R-:W-:Y:S01]  /*71d0*/  FMUL R19, R33, R19 ;  /* 0x0000001321137220 */ /* 0x000fe20000400000 */
[----:B------:R-:W-:Y:S01]  /*71e0*/  F2FP.TF32.F32.PACK_B R7, R7 ;  /* 0x00000007ff07723e */ /* 0x000fe200024050ff */
[C---:B------:R-:W-:Y:S01]  /*71f0*/  FFMA R13, R35.reuse, R2, R13 ;  /* 0x00000002230d7223 */ /* 0x040fe2000000000d */
[C---:B------:R-:W-:Y:S01]  /*7200*/  FFMA R14, R35.reuse, R3, R14 ;  /* 0x00000003230e7223 */ /* 0x040fe2000000000e */
[----:B------:R-:W-:Y:S01]  /*7210*/  FFMA R15, R35, R0, R19 ;  /* 0x00000000230f7223 */ /* 0x000fe20000000013 */
[----:B------:R-:W-:Y:S01]  /*7220*/  F2FP.TF32.F32.PACK_B R8, R8 ;  /* 0x00000008ff08723e */ /* 0x000fe200024050ff */
[----:B------:R1:W-:Y:S01]  /*7230*/  STSM.16.M88.4 [R86+0x400], R4 ;  /* 0x0004000456007844 */ /* 0x0003e20000000200 */
[----:B------:R-:W-:Y:S02]  /*7240*/  F2FP.TF32.F32.PACK_B R9, R9 ;  /* 0x00000009ff09723e */ /* 0x000fe400024050ff */
[----:B------:R-:W-:Y:S02]  /*7250*/  F2FP.TF32.F32.PACK_B R10, R10 ;  /* 0x0000000aff0a723e */ /* 0x000fe400024050ff */
[----:B------:R-:W-:Y:S02]  /*7260*/  F2FP.TF32.F32.PACK_B R11, R11 ;  /* 0x0000000bff0b723e */ /* 0x000fe400024050ff */
[----:B------:R-:W-:Y:S02]  /*7270*/  F2FP.TF32.F32.PACK_B R12, R12 ;  /* 0x0000000cff0c723e */ /* 0x000fe400024050ff */
[----:B------:R-:W-:Y:S01]  /*7280*/  F2FP.TF32.F32.PACK_B R13, R13 ;  /* 0x0000000dff0d723e */ /* 0x000fe200024050ff */
[----:B------:R1:W-:Y:S01]  /*7290*/  STSM.16.M88.4 [R88], R8 ;  /* 0x0000000858007844 */ /* 0x0003e20000000200 */
[----:B------:R-:W-:Y:S02]  /*72a0*/  F2FP.TF32.F32.PACK_B R14, R14 ;  /* 0x0000000eff0e723e */ /* 0x000fe400024050ff */
[----:B------:R-:W-:Y:S05]  /*72b0*/  F2FP.TF32.F32.PACK_B R15, R15 ;  /* 0x0000000fff0f723e */ /* 0x000fea00024050ff */
[----:B------:R1:W-:Y:S01]  /*72c0*/  STSM.16.M88.4 [R89], R12 ;  /* 0x0000000c59007844 */ /* 0x0003e20000000200 */
[----:B------:R-:W-:Y:S01]  /*72d0*/  @!PT LDS RZ, [RZ] ;  /* 0x00000000fffff984 */ /* 0x000fe20000000800 */
[----:B------:R-:W-:Y:S01]  /*72e0*/  @!PT LDS RZ, [RZ] ;  /* 0x00000000fffff984 */ /* 0x000fe20000000800 */
[----:B------:R-:W-:Y:S01]  /*72f0*/  @!PT LDS RZ, [RZ] ;  /* 0x00000000fffff984 */ /* 0x000fe20000000800 */
[----:B------:R-:W-:Y:S01]  /*7300*/  @!PT LDS RZ, [RZ] ;  /* 0x00000000fffff984 */ /* 0x000fe20000000800 */
[----:B------:R2:W-:Y:S07]  /*7310*/  MEMBAR.ALL.CTA ;  /* 0x0000000000007992 */ /* 0x0005ee0000008000 */
[----:B--2---:R-:W2:Y:S02]  /*7320*/  FENCE.VIEW.ASYNC.S ;  /* 0x00000000000073c6 */ /* 0x004ea40000000000 */
[----:B--2---:R-:W-:Y:S06]  /*7330*/  BAR.SYNC.DEFER_BLOCKING 0x1, 0x80 ;  /* 0x0042000000007b1d */ /* 0x004fec0000010000 */
[----:B------:R-:W-:Y:S05]  /*7340*/  @P0 BRA `(.L_x_103) ;  /* 0x0000000000280947 */ /* 0x000fea0003800000 */
[----:B------:R-:W-:Y:S02]  /*7350*/  UIADD3 UR6, UPT, UPT, UR50, 0x400, URZ ;  /* 0x0000040032067890 */ /* 0x000fe4000fffe0ff */
[----:B------:R-:W-:Y:S01]  /*7360*/  UIADD3 UR4, UP0, UPT, UR56, 0x680, URZ ;  /* 0x0000068038047890 */ /* 0x000fe2000ff1e0ff */
[----:B------:R-:W-:Y:S03]  /*7370*/  UMOV UR41, UR51 ;  /* 0x0000003300297c82 */ /* 0x000fe60008000000 */
[----:B------:R-:W-:Y:S01]  /*7380*/  MOV R79, UR6 ;  /* 0x00000006004f7c02 */ /* 0x000fe20008000f00 */
[----:B------:R-:W-:Y:S03]  /*7390*/  UIADD3.X UR5, UPT, UPT, URZ, UR57, URZ, UP0, !UPT ;  /* 0x00000039ff057290 */ /* 0x000fe600087fe4ff */
[----:B------:R-:W-:Y:S11]  /*73a0*/  R2UR UR40, R79 ;  /* 0x000000004f2872ca */ /* 0x000ff600000e0000 */
[----:B------:R-:W-:Y:S02]  /*73b0*/  @!UPT UIADD3 URZ, UPT, UPT, URZ, URZ, URZ ;  /* 0x000000fffffff290 */ /* 0x000fe4000fffe0ff */
[----:B------:R2:W-:Y:S01]  /*73c0*/  UTMASTG.4D [UR40], [UR4] ;  /* 0x00000028040073b5 */ /* 0x0005e20008018000 */
[----:B------:R0:W-:Y:S01]  /*73d0*/  UTMACMDFLUSH ;  /* 0x00000000000079b7 */ /* 0x0001e20000000000 */
[----:B--2---:R-:W-:Y:S04]  /*73e0*/  DEPBAR.LE SB0, 0x1 ;  /* 0x000080400000791a */ /* 0x004fe80000000000 */
.L_x_103:
[----:B------:R-:W-:Y:S05]  /*73f0*/  BSYNC.RECONVERGENT B0 ;  /* 0x0000000000007941 */ /* 0x000fea0003800200 */
.L_x_102:
[----:B------:R-:W-:Y:S01]  /*7400*/  BAR.SYNC.DEFER_BLOCKING 0x1, 0x80 ;  /* 0x0042000000007b1d */ /* 0x000fe20000010000 */
[----:B------:R-:W-:Y:S01]  /*7410*/  ISETP.NE.AND P1, PT, R85, RZ, PT ;  /* 0x000000ff5500720c */ /* 0x000fe20003f25270 */
[----:B------:R-:W-:Y:S01]  /*7420*/  UISETP.NE.AND UP0, UPT, UR53, URZ, UPT ;  /* 0x000000ff3500728c */ /* 0x000fe2000bf05270 */
[----:B------:R-:W-:Y:S11]  /*7430*/  LEA R2, R42, UR50, 0x3 ;  /* 0x000000322a027c11 */ /* 0x000ff6000f8e18ff */
[----:B-1----:R-:W-:Y:S01]  /*7440*/  @P1 SHF.L.U32 R4, R75, 0x1f, RZ ;  /* 0x0000001f4b041819 */ /* 0x002fe200000006ff */
[----:B------:R-:W-:Y:S06]  /*7450*/  BRA.U !UP0, `(.L_x_104) ;  /* 0x0000000108247547 */ /* 0x000fec000b800000 */
[----:B------:R-:W1:Y:S01]  /*7460*/  S2R R0, SR_CgaCtaId ;  /* 0x0000000000007919 */ /* 0x000e620000008800 */
[----:B------:R-:W-:Y:S01]  /*7470*/  IMAD.U32 R3, RZ, RZ, UR54 ;  /* 0x00000036ff037e24 */ /* 0x000fe2000f8e00ff */
[----:B------:R-:W-:Y:S04]  /*7480*/  UIADD3 UR54, UPT, UPT, UR54, 0x1, URZ ;  /* 0x0000000136367890 */ /* 0x000fe8000fffe0ff */
[----:B------:R-:W-:Y:S01]  /*7490*/  @P1 LEA R3, R3, UR50, 0x3 ;  /* 0x0000003203031c11 */ /* 0x000fe2000f8e18ff */
[----:B------:R-:W-:Y:S04]  /*74a0*/  UISETP.NE.AND UP0, UPT, UR54, 0x4, UPT ;  /* 0x000000043600788c */ /* 0x000fe8000bf05270 */
[----:B------:R-:W-:Y:S01]  /*74b0*/  @P1 VIADD R3, R3, 0xa0 ;  /* 0x000000a003031836 */ /* 0x000fe20000000000 */
[----:B------:R-:W-:Y:S04]  /*74c0*/  USEL UR54, UR54, URZ, UP0 ;  /* 0x000000ff36367287 */ /* 0x000fe80008000000 */
[----:B-1----:R-:W-:Y:S04]  /*74d0*/  @P1 PRMT R0, R0, 0x654, R3 ;  /* 0x0000065400001816 */ /* 0x002fe80000000003 */
[----:B------:R1:W-:Y:S04]  /*74e0*/  @P1 SYNCS.ARRIVE.TRANS64.RED.A1T0 RZ, [R0+URZ], RZ ;  /* 0x000000ff00ff19a7 */ /* 0x0003e800081004ff */
.L_x_104:
[----:B------:R-:W2:Y:S01]  /*74f0*/  @P1 SYNCS.PHASECHK.TRANS64.TRYWAIT P0, [R2+URZ+0x80], R4 ;  /* 0x00008004020015a7 */ /* 0x000ea200080011ff */
[----:B------:R-:W-:Y:S01]  /*7500*/  BSSY B1, `(.L_x_105) ;  /* 0x0000017000017945 */ /* 0x000fe20003800000 */
[----:B--2---:R-:W-:Y:S03]  /*7510*/  @P1 SEL R90, RZ, 0x1, !P0 ;  /* 0x00000001ff5a1807 */ /* 0x004fe60004000000 */
[----:B------:R-:W-:Y:S05]  /*7520*/  @!P1 BRA `(.L_x_106) ;  /* 0x0000000000509947 */ /* 0x000fea0003800000 */
[----:B------:R-:W-:Y:S01]  /*7530*/  ISETP.NE.AND P1, PT, R91, RZ, PT ;  /* 0x000000ff5b00720c */ /* 0x000fe20003f25270 */
[----:B------:R-:W-:Y:S01]  /*7540*/  BSSY B0, `(.L_x_107) ;  /* 0x000000a000007945 */ /* 0x000fe20003800000 */
[----:B------:R-:W-:Y:S11]  /*7550*/  ISETP.NE.AND P0, PT, R90, RZ, PT ;  /* 0x000000ff5a00720c */ /* 0x000ff60003f05270 */
[----:B------:R-:W-:Y:S04]  /*7560*/  @P1 IMAD R5, R42, 0x2000, R43 ;  /* 0x000020002a051824 */ /* 0x000fe800078e022b */
[----:B------:R-:W-:Y:S05]  /*7570*/  @P1 VIADD R4, R5, UR50 ;  /* 0x0000003205041c36 */ /* 0x000fea0008000000 */
[----:B------:R-:W-:Y:S01]  /*7580*/  @P1 IADD3 R3, PT, PT, R93, R4, RZ ;  /* 0x000000045d031210 */ /* 0x000fe20007ffe0ff */
[----:B------:R-:W-:Y:S01]  /*7590*/  @P1 IMAD.IADD R4, R81, 0x1, R4 ;  /* 0x0000000151041824 */ /* 0x000fe200078e0204 */
[----:B------:R-:W-:Y:S06]  /*75a0*/  @P0 BRA `(.L_x_108) ;  /* 0x00000000000c0947 */ /* 0x000fec0003800000 */
[----:B-1----:R-:W-:Y:S04]  /*75b0*/  SHF.L.U32 R0, R75, 0x1f, RZ ;  /* 0x0000001f4b007819 */ /* 0x002fe800000006ff */
[----:B------:R-:W1:Y:S02]  /*75c0*/  SYNCS.PHASECHK.TRANS64.TRYWAIT P0, [R2+URZ+0x80], R0 ;  /* 0x00008000020075a7 */ /* 0x000e6400080011ff */
[----:B-1----:R-:W-:Y:S05]  /*75d0*/  @!P0 BRA `(.L_x_109) ;  /* 0x00000028000c8947 */ /* 0x002fea0003800000 */
.L_x_108:
[----:B------:R-:W-:Y:S05]  /*75e0*/  BSYNC B0 ;  /* 0x0000000000007941 */ /* 0x000fea0003800000 */
.L_x_107:
[----:B------:R-:W-:Y:S02]  /*75f0*/  ISETP.NE.AND P0, PT, R91, RZ, PT ;  /* 0x000000ff5b00720c */ /* 0x000fe40003f05270 */
[----:B------:R-:W-:Y:S11]  /*7600*/  IADD3 R42, PT, PT, R42, 0x1, RZ ;  /* 0x000000012a2a7810 */ /* 0x000ff60007ffe0ff */
[----:B-1----:R-:W-:Y:S01]  /*7610*/  @P0 IMAD.IADD R0, R81, 0x1, R3 ;  /* 0x0000000151000824 */ /* 0x002fe200078e0203 */
[----:B------:R-:W-:Y:S05]  /*7620*/  @P0 WARPSYNC.ALL ;  /* 0x0000000000000948 */ /* 0x000fea0003800000 */
[----:B------:R2:W3:Y:S04]  /*7630*/  @P0 LDSM.16.M88.4 R56, [R5+UR50+0x400] ;  /* 0x000400320538083b */ /* 0x0004e80008000200 */
[----:B------:R2:W4:Y:S04]  /*7640*/  @P0 LDSM.16.M88.4 R52, [R4+0x400] ;  /* 0x000400000434083b */ /* 0x0005280000000200 */
[----:B------:R2:W1:Y:S04]  /*7650*/  @P0 LDSM.16.M88.4 R48, [R3+0x400] ;  /* 0x000400000330083b */ /* 0x0004680000000200 */
[----:B------:R2:W1:Y:S02]  /*7660*/  @P0 LDSM.16.M88.4 R44, [R0+0x400] ;  /* 0x00040000002c083b */ /* 0x0004640000000200 */
.L_x_106:
[----:B------:R-:W-:Y:S05]  /*7670*/  BSYNC B1 ;  /* 0x0000000000017941 */ /* 0x000fea0003800000 */
.L_x_105:
[----:B-12---:R-:W-:Y:S05]  /*7680*/  VIADD R0, R34, 0x20 ;  /* 0x0000002022007836 */ /* 0x006fea0000000000 */
[----:B------:R-:W-:Y:S04]  /*7690*/  SHF.R.U32.HI R0, RZ, 0x15, R0 ;  /* 0x00000015ff007819 */ /* 0x000fe80000011600 */
[----:B------:R-:W-:Y:S11]  /*76a0*/  LOP3.LUT P0, RZ, R0, 0x3, R78, 0x48, !PT ;  /* 0x0000000300ff7812 */ /* 0x000ff6000780484e */
[----:B------:R-:W-:Y:S02]  /*76b0*/  @!UPT UIADD3 URZ, UPT, UPT, URZ, URZ, URZ ;  /* 0x000000fffffff290 */ /* 0x000fe4000fffe0ff */
[----:B------:R-:W-:Y:S05]  /*76c0*/  @!P0 BRA `(.L_x_110) ;  /* 0x0000000000408947 */ /* 0x000fea0003800000 */
[----:B------:R-:W1:Y:S01]  /*76d0*/  LDCU.64 UR8, c[0x4][0x70] ;  /* 0x01000e00ff0877ac */ /* 0x000e620008000a00 */
[----:B------:R-:W-:Y:S01]  /*76e0*/  MOV R3, 0x0 ;  /* 0x0000000000037802 */ /* 0x000fe20000000f00 */
[----:B------:R-:W-:Y:S02]  /*76f0*/  HFMA2 R12, -RZ, RZ, 0, 5.9604644775390625e-08 ;  /* 0x00000001ff0c7431 */ /* 0x000fe400000001ff */
[----:B------:R-:W-:Y:S02]  /*7700*/  IMAD.MOV.U32 R8, RZ, RZ, 0x192 ;  /* 0x00000192ff087424 */ /* 0x000fe400078e00ff */
[----:B------:R-:W-:Y:S01]  /*7710*/  IMAD.MOV.U32 R13, RZ, RZ, RZ ;  /* 0x000000ffff0d7224 */ /* 0x000fe200078e00ff */
[----:B------:R-:W2:Y:S01]  /*7720*/  LDCU.64 UR6, c[0x4][0x78] ;  /* 0x01000f00ff0677ac */ /* 0x000ea20008000a00 */
[----:B------:R-:W3:Y:S01]  /*7730*/  LDC.64 R2, c[0x4][R3] ;  /* 0x0100000003027b82 */ /* 0x000ee20000000a00 */
[----:B------:R-:W5:Y:S01]  /*7740*/  LDCU.64 UR4, c[0x4][0x10] ;  /* 0x01000200ff0477ac */ /* 0x000f620008000a00 */
[----:B-1----:R-:W-:Y:S01]  /*7750*/  MOV R5, UR9 ;  /* 0x0000000900057c02 */ /* 0x002fe20008000f00 */
[----:B------:R-:W-:Y:S01]  /*7760*/  IMAD.U32 R4, RZ, RZ, UR8 ;  /* 0x00000008ff047e24 */ /* 0x000fe2000f8e00ff */
[----:B--2---:R-:W-:Y:S01]  /*7770*/  MOV R7, UR7 ;  /* 0x0000000700077c02 */ /* 0x004fe20008000f00 */
[----:B------:R-:W-:Y:S01]  /*7780*/  IMAD.U32 R6, RZ, RZ, UR6 ;  /* 0x00000006ff067e24 */ /* 0x000fe2000f8e00ff */
[----:B-----5:R-:W-:Y:S01]  /*7790*/  MOV R11, UR5 ;  /* 0x00000005000b7c02 */ /* 0x020fe20008000f00 */
[----:B------:R-:W-:Y:S02]  /*77a0*/  IMAD.U32 R10, RZ, RZ, UR4 ;  /* 0x00000004ff0a7e24 */ /* 0x000fe4000f8e00ff */
[----:B------:R-:W-:Y:S07]  /*77b0*/  LEPC R20, `(.L_x_110) ;  /* 0x000000001014794e */ /* 0x000fee0000000000 */
[----:B---34-:R-:W-:Y:S05]  /*77c0*/  CALL.ABS.NOINC R2 ;  /* 0x0000000002007343 */ /* 0x018fea0003c00000 */
.L_x_110:
[----:B---3--:R-:W-:Y:S01]  /*77d0*/  LOP3.LUT R3, R56, 0xffffe000, RZ, 0xc0, !PT ;  /* 0xffffe00038037812 */ /* 0x008fe200078ec0ff */
[----:B------:R-:W-:Y:S05]  /*77e0*/  WARPSYNC.ALL ;  /* 0x0000000000007948 */ /* 0x000fea0003800000 */
[----:B------:R-:W-:Y:S01]  /*77f0*/  R2UR UR4, R34 ;  /* 0x00000000220472ca */ /* 0x000fe200000e0000 */
[----:B------:R-:W1:Y:S01]  /*7800*/  S2R R92, SR_CgaCtaId ;  /* 0x00000000005c7919 */ /* 0x000e620000008800 */
[----:B----4-:R-:W-:Y:S01]  /*7810*/  LOP3.LUT R20, R52, 0xffffe000, RZ, 0xc0, !PT ;  /* 0xffffe00034147812 */ /* 0x010fe200078ec0ff */
[----:B------:R-:W-:Y:S01]  /*7820*/  BSSY.RECONVERGENT B0, `(.L_x_111) ;  /* 0x000005b000007945 */ /* 0x000fe20003800200 */
[----:B------:R-:W-:Y:S02]  /*7830*/  ISETP.NE.AND P6, PT, R85, RZ, PT ;  /* 0x000000ff5500720c */ /* 0x000fe40003fc5270 */
[----:B------:R-:W-:Y:S07]  /*7840*/  ISETP.NE.AND P0, PT, R77, RZ, PT ;  /* 0x000000ff4d00720c */ /* 0x000fee0003f05270 */
[----:B------:R-:W2:Y:S02]  /*7850*/  LDTM.16dp128bit.x8 R4, tmem[UR4+0x20] ;  /* 0x00002004000479ee */ /* 0x000ea40008180000 */
[----:B--2---:R-:W-:Y:S01]  /*7860*/  FMUL R0, R33, R4 ;  /* 0x0000000421007220 */ /* 0x004fe20000400000 */
[----:B------:R-:W-:Y:S01]  /*7870*/  LOP3.LUT R4, R57, 0xffffe000, RZ, 0xc0, !PT ;  /* 0xffffe00039047812 */ /* 0x000fe200078ec0ff */
        /* <DEDUP_REMOVED lines=8> */
[----:B------:R-:W-:Y:S01]  /*7900*/  FMUL R2, R33, R7 ;  /* 0x0000000721027220 */ /* 0x000fe20000400000 */
[----:B------:R-:W-:Y:S01]  /*7910*/  F2FP.TF32.F32.PACK_B R37, R37 ;  /* 0x00000025ff25723e */ /* 0x000fe200024050ff */
[----:B------:R-:W-:Y:S01]  /*7920*/  FFMA R38, R35, R3, R0 ;  /* 0x0000000323267223 */ /* 0x000fe20000000000 */
[C---:B------:R-:W-:Y:S01]  /*7930*/  FMUL R0, R33.reuse, R8 ;  /* 0x0000000821007220 */ /* 0x040fe20000400000 */
[----:B------:R-:W-:Y:S01]  /*7940*/  FMUL R6, R33, R13 ;  /* 0x0000000d21067220 */ /* 0x000fe20000400000 */
[----:B------:R-:W-:Y:S01]  /*7950*/  LOP3.LUT R13, R53, 0xffffe000, RZ, 0xc0, !PT ;  /* 0xffffe000350d7812 */ /* 0x000fe200078ec0ff */
[----:B------:R-:W-:Y:S01]  /*7960*/  FFMA R39, R35, R4, R2 ;  /* 0x0000000423277223 */ /* 0x000fe20000000002 */
[----:B------:R-:W-:Y:S01]  /*7970*/  F2FP.TF32.F32.PACK_B R38, R38 ;  /* 0x00000026ff26723e */ /* 0x000fe200024050ff */
[C---:B------:R-:W-:Y:S01]  /*7980*/  FMUL R2, R33.reuse, R9 ;  /* 0x0000000921027220 */ /* 0x040fe20000400000 */
[----:B------:R-:W-:Y:S01]  /*7990*/  FMUL R9, R33, R16 ;  /* 0x0000001021097220 */ /* 0x000fe20000400000 */
[----:B------:R-:W-:Y:S01]  /*79a0*/  FFMA R16, R35, R20, R0 ;  /* 0x0000001423107223 */ /* 0x000fe20000000000 */
[----:B------:R-:W-:Y:S01]  /*79b0*/  LOP3.LUT R0, R54, 0xffffe000, RZ, 0xc0, !PT ;  /* 0xffffe00036007812 */ /* 0x000fe200078ec0ff */
[C---:B------:R-:W-:Y:S01]  /*79c0*/  FMUL R3, R33.reuse, R10 ;  /* 0x0000000a21037220 */ /* 0x040fe20000400000 */
[----:B------:R-:W-:Y:S01]  /*79d0*/  F2FP.TF32.F32.PACK_B R39, R39 ;  /* 0x00000027ff27723e */ /* 0x000fe200024050ff */
[----:B------:R-:W-:Y:S01]  /*79e0*/  FMUL R7, R33, R14 ;  /* 0x0000000e21077220 */ /* 0x000fe20000400000 */
[----:B------:R-:W-:Y:S01]  /*79f0*/  LOP3.LUT R14, R55, 0xffffe000, RZ, 0xc0, !PT ;  /* 0xffffe000370e7812 */ /* 0x000fe200078ec0ff */
[----:B------:R-:W-:Y:S01]  /*7a00*/  FMUL R10, R33, R17 ;  /* 0x00000011210a7220 */ /* 0x000fe20000400000 */
[----:B------:R-:W-:Y:S01]  /*7a10*/  F2FP.TF32.F32.PACK_B R16, R16 ;  /* 0x00000010ff10723e */ /* 0x000fe200024050ff */
[----:B------:R-:W-:Y:S01]  /*7a20*/  FFMA R17, R35, R13, R2 ;  /* 0x0000000d23117223 */ /* 0x000fe20000000002 */
[----:B------:R-:W-:Y:S01]  /*7a30*/  LOP3.LUT R2, R48, 0xffffe000, RZ, 0xc0, !PT ;  /* 0xffffe00030027812 */ /* 0x000fe200078ec0ff */
        /* <DEDUP_REMOVED lines=8> */
[C---:B------:R-:W-:Y:S01]  /*7ac0*/  FFMA R19, R35.reuse, R14, R4 ;  /* 0x0000000e23137223 */ /* 0x040fe20000000004 */
[----:B------:R-:W-:Y:S01]  /*7ad0*/  F2FP.TF32.F32.PACK_B R18, R18 ;  /* 0x00000012ff12723e */ /* 0x000fe200024050ff */
[----:B------:R-:W-:Y:S01]  /*7ae0*/  FFMA R4, R35, R2, R5 ;  /* 0x0000000223047223 */ /* 0x000fe20000000005 */
[----:B------:R-:W-:Y:S01]  /*7af0*/  LOP3.LUT R2, R51, 0xffffe000, RZ, 0xc0, !PT ;  /* 0xffffe00033027812 */ /* 0x000fe200078ec0ff */
[----:B------:R-:W-:Y:S01]  /*7b00*/  FMUL R8, R33, R15 ;  /* 0x0000000f21087220 */ /* 0x000fe20000400000 */
[----:B------:R-:W-:Y:S01]  /*7b10*/  F2FP.TF32.F32.PACK_B R19, R19 ;  /* 0x00000013ff13723e */ /* 0x000fe200024050ff */
[C---:B------:R-:W-:Y:S01]  /*7b20*/  FFMA R5, R35.reuse, R0, R6 ;  /* 0x0000000023057223 */ /* 0x040fe20000000006 */
[----:B------:R-:W-:Y:S01]  /*7b30*/  LOP3.LUT R0, R44, 0xffffe000, RZ, 0xc0, !PT ;  /* 0xffffe0002c007812 */ /* 0x000fe200078ec0ff */
[----:B------:R2:W-:Y:S01]  /*7b40*/  STSM.16.M88.4 [R87+0x2400], R36 ;  /* 0x0024002457007844 */ /* 0x0005e20000000200 */
[----:B------:R-:W-:Y:S01]  /*7b50*/  F2FP.TF32.F32.PACK_B R4, R4 ;  /* 0x00000004ff04723e */ /* 0x000fe200024050ff */
[C---:B------:R-:W-:Y:S01]  /*7b60*/  FFMA R6, R35.reuse, R3, R7 ;  /* 0x0000000323067223 */ /* 0x040fe20000000007 */
[----:B------:R-:W-:Y:S05]  /*7b70*/  LOP3.LUT R3, R46, 0xffffe000, RZ, 0xc0, !PT ;  /* 0xffffe0002e037812 */ /* 0x000fea00078ec0ff */
[----:B------:R2:W-:Y:S01]  /*7b80*/  STSM.16.M88.4 [R86+0x2400], R16 ;  /* 0x0024001056007844 */ /* 0x0005e20000000200 */
[----:B------:R-:W-:Y:S01]  /*7b90*/  F2FP.TF32.F32.PACK_B R5, R5 ;  /* 0x00000005ff05723e */ /* 0x000fe200024050ff */
[----:B------:R-:W-:Y:S01]  /*7ba0*/  FFMA R7, R35, R2, R8 ;  /* 0x0000000223077223 */ /* 0x000fe20000000008 */
[----:B------:R-:W-:Y:S01]  /*7bb0*/  LOP3.LUT R2, R45, 0xffffe000, RZ, 0xc0, !PT ;  /* 0xffffe0002d027812 */ /* 0x000fe200078ec0ff */
[C---:B------:R-:W-:Y:S01]  /*7bc0*/  FFMA R8, R35.reuse, R0, R9 ;  /* 0x0000000023087223 */ /* 0x040fe20000000009 */
[----:B------:R-:W-:Y:S01]  /*7bd0*/  F2FP.TF32.F32.PACK_B R6, R6 ;  /* 0x00000006ff06723e */ /* 0x000fe200024050ff */
[----:B------:R-:W-:Y:S01]  /*7be0*/  IMAD.U32 R0, RZ, RZ, UR54 ;  /* 0x00000036ff007e24 */ /* 0x000fe2000f8e00ff */
        /* <DEDUP_REMOVED lines=9> */
[----:B------:R-:W-:Y:S02]  /*7c80*/  @P6 LEA R0, R0, UR50, 0x3 ;  /* 0x0000003200006c11 */ /* 0x000fe4000f8e18ff */
[----:B------:R-:W-:Y:S01]  /*7c90*/  LEA R2, R42, UR50, 0x3 ;  /* 0x000000322a027c11 */ /* 0x000fe2000f8e18ff */
[----:B------:R2:W-:Y:S01]  /*7ca0*/  STSM.16.M88.4 [R89+0x2000], R8 ;  /* 0x0020000859007844 */ /* 0x0005e20000000200 */
[----:B------:R-:W-:Y:S01]  /*7cb0*/  @P6 SHF.L.U32 R3, R75, 0x1f, RZ ;  /* 0x0000001f4b036819 */ /* 0x000fe200000006ff */
[----:B------:R-:W-:Y:S01]  /*7cc0*/  @P6 VIADD R0, R0, 0xa0 ;  /* 0x000000a000006836 */ /* 0x000fe20000000000 */
[----:B------:R-:W-:Y:S01]  /*7cd0*/  @!PT LDS RZ, [RZ] ;  /* 0x00000000fffff984 */ /* 0x000fe20000000800 */
[----:B------:R-:W-:Y:S01]  /*7ce0*/  @!PT LDS RZ, [RZ] ;  /* 0x00000000fffff984 */ /* 0x000fe20000000800 */
[----:B------:R-:W-:Y:S01]  /*7cf0*/  @!PT LDS RZ, [RZ] ;  /* 0x00000000fffff984 */ /* 0x000fe20000000800 */
[----:B------:R-:W-:Y:S01]  /*7d00*/  @!PT LDS RZ, [RZ] ;  /* 0x00000000fffff984 */ /* 0x000fe20000000800 */
[----:B------:R3:W-:Y:S06]  /*7d10*/  MEMBAR.ALL.CTA ;  /* 0x0000000000007992 */ /* 0x0007ec0000008000 */
[----:B---3--:R-:W3:Y:S01]  /*7d20*/  FENCE.VIEW.ASYNC.S ;  /* 0x00000000000073c6 */ /* 0x008ee20000000000 */
[----:B-1----:R-:W-:Y:S01]  /*7d30*/  @P6 PRMT R0, R92, 0x654, R0 ;  /* 0x000006545c006816 */ /* 0x002fe20000000000 */
[----:B---3--:R-:W-:Y:S06]  /*7d40*/  BAR.SYNC.DEFER_BLOCKING 0x1, 0x80 ;  /* 0x0042000000007b1d */ /* 0x008fec0000010000 */
[----:B------:R-:W-:Y:S05]  /*7d50*/  @P0 BRA `(.L_x_112) ;  /* 0x00000000001c0947 */ /* 0x000fea0003800000 */
[----:B------:R-:W-:Y:S02]  /*7d60*/  UIADD3 UR4, UP0, UPT, UR56, 0x680, URZ ;  /* 0x0000068038047890 */ /* 0x000fe4000ff1e0ff */
[----:B------:R-:W-:Y:S02]  /*7d70*/  UIADD3 UR40, UPT, UPT, UR50, 0x2400, URZ ;  /* 0x0000240032287890 */ /* 0x000fe4000fffe0ff */
[----:B------:R-:W-:Y:S02]  /*7d80*/  UIADD3 UR41, UPT, UPT, UR51, 0x20, URZ ;  /* 0x0000002033297890 */ /* 0x000fe4000fffe0ff */
[----:B------:R-:W-:Y:S09]  /*7d90*/  UIADD3.X UR5, UPT, UPT, URZ, UR57, URZ, UP0, !UPT ;  /* 0x00000039ff057290 */ /* 0x000ff200087fe4ff */
[----:B------:R1:W-:Y:S01]  /*7da0*/  UTMASTG.4D [UR40], [UR4] ;  /* 0x00000028040073b5 */ /* 0x0003e20008018000 */
[----:B------:R0:W-:Y:S01]  /*7db0*/  UTMACMDFLUSH ;  /* 0x00000000000079b7 */ /* 0x0001e20000000000 */
[----:B-1----:R-:W-:Y:S04]  /*7dc0*/  DEPBAR.LE SB0, 0x1 ;  /* 0x000080400000791a */ /* 0x002fe80000000000 */
.L_x_112:
[----:B------:R-:W-:Y:S05]  /*7dd0*/  BSYNC.RECONVERGENT B0 ;  /* 0x0000000000007941 */ /* 0x000fea0003800200 */
.L_x_111:
[----:B------:R-:W-:Y:S01]  /*7de0*/  BAR.SYNC.DEFER_BLOCKING 0x1, 0x80 ;  /* 0x0042000000007b1d */ /* 0x000fe20000010000 */
[----:B------:R-:W-:Y:S04]  /*7df0*/  UIADD3 UR45, UPT, UPT, UR54, 0x1, URZ ;  /* 0x00000001362d7890 */ /* 0x000fe8000fffe0ff */
[----:B------:R-:W-:Y:S04]  /*7e00*/  UISETP.NE.AND UP0, UPT, UR45, 0x4, UPT ;  /* 0x000000042d00788c */ /* 0x000fe8000bf05270 */
[----:B------:R-:W-:Y:S01]  /*7e10*/  USEL UR45, UR45, URZ, UP0 ;  /* 0x000000ff2d2d7287 */ /* 0x000fe20008000000 */
[----:B------:R1:W-:Y:S01]  /*7e20*/  @P6 SYNCS.ARRIVE.TRANS64.RED.A1T0 RZ, [R0+URZ], RZ ;  /* 0x000000ff00ff69a7 */ /* 0x0003e200081004ff */
[----:B------:R-:W-:Y:S01]  /*7e30*/  BSSY B1, `(.L_x_113) ;  /* 0x0000018000017945 */ /* 0x000fe20003800000 */
[----:B------:R-:W3:Y:S02]  /*7e40*/  @P6 SYNCS.PHASECHK.TRANS64.TRYWAIT P0, [R2+URZ+0x80], R3 ;  /* 0x00008003020065a7 */ /* 0x000ee400080011ff */
[----:B---3--:R-:W-:Y:S01]  /*7e50*/  @P6 SEL R90, RZ, 0x1, !P0 ;  /* 0x00000001ff5a6807 */ /* 0x008fe20004000000 */
[----:B-1----:R-:W-:Y:S06]  /*7e60*/  @!P6 BRA `(.L_x_114) ;  /* 0x000000000050e947 */ /* 0x002fec0003800000 */
[----:B------:R-:W-:Y:S01]  /*7e70*/  ISETP.NE.AND P1, PT, R91, RZ, PT ;  /* 0x000000ff5b00720c */ /* 0x000fe20003f25270 */
[----:B------:R-:W-:Y:S01]  /*7e80*/  BSSY B0, `(.L_x_115) ;  /* 0x000000a000007945 */ /* 0x000fe20003800000 */
[----:B------:R-:W-:Y:S11]  /*7e90*/  ISETP.NE.AND P0, PT, R90, RZ, PT ;  /* 0x000000ff5a00720c */ /* 0x000ff60003f05270 */
[----:B--2---:R-:W-:Y:S04]  /*7ea0*/  @P1 IMAD R4, R42, 0x2000, R43 ;  /* 0x000020002a041824 */ /* 0x004fe800078e022b */
[----:B------:R-:W-:Y:S05]  /*7eb0*/  @P1 VIADD R3, R4, UR50 ;  /* 0x0000003204031c36 */ /* 0x000fea0008000000 */
[----:B------:R-:W-:Y:S01]  /*7ec0*/  @P1 IADD3 R0, PT, PT, R93, R3, RZ ;  /* 0x000000035d001210 */ /* 0x000fe20007ffe0ff */
[----:B------:R-:W-:Y:S01]  /*7ed0*/  @P1 IMAD.IADD R3, R81, 0x1, R3 ;  /* 0x0000000151031824 */ /* 0x000fe200078e0203 */
[----:B------:R-:W-:Y:S06]  /*7ee0*/  @P0 BRA `(.L_x_116) ;  /* 0x00000000000c0947 */ /* 0x000fec0003800000 */
[----:B------:R-:W-:Y:S04]  /*7ef0*/  SHF.L.U32 R5, R75, 0x1f, RZ ;  /* 0x0000001f4b057819 */ /* 0x000fe800000006ff */
[----:B------:R-:W1:Y:S02]  /*7f00*/  SYNCS.PHASECHK.TRANS64.TRYWAIT P0, [R2+URZ+0x80], R5 ;  /* 0x00008005020075a7 */ /* 0x000e6400080011ff */
[----:B-1----:R-:W-:Y:S05]  /*7f10*/  @!P0 BRA `(.L_x_117) ;  /* 0x0000001c00d08947 */ /* 0x002fea0003800000 */
.L_x_116:
[----:B------:R-:W-:Y:S05]  /*7f20*/  BSYNC B0 ;  /* 0x0000000000007941 */ /* 0x000fea0003800000 */
.L_x_115:
[----:B------:R-:W-:Y:S02]  /*7f30*/  ISETP.NE.AND P0, PT, R91, RZ, PT ;  /* 0x000000ff5b00720c */ /* 0x000fe40003f05270 */
[----:B------:R-:W-:Y:S11]  /*7f40*/  IADD3 R42, PT, PT, R42, 0x1, RZ ;  /* 0x000000012a2a7810 */ /* 0x000ff60007ffe0ff */
[----:B-1----:R-:W-:Y:S01]  /*7f50*/  @P0 IMAD.IADD R2, R81, 0x1, R0 ;  /* 0x0000000151020824 */ /* 0x002fe200078e0200 */
[----:B------:R-:W-:Y:S05]  /*7f60*/  @P0 WARPSYNC.ALL ;  /* 0x0000000000000948 */ /* 0x000fea0003800000 */
[----:B------:R1:W3:Y:S04]  /*7f70*/  @P0 LDSM.16.M88.4 R56, [R4+UR50+0x400] ;  /* 0x000400320438083b */ /* 0x0002e80008000200 */
[----:B------:R1:W4:Y:S04]  /*7f80*/  @P0 LDSM.16.M88.4 R52, [R3+0x400] ;  /* 0x000400000334083b */ /* 0x0003280000000200 */
[----:B------:R1:W2:Y:S04]  /*7f90*/  @P0 LDSM.16.M88.4 R48, [R0+0x400] ;  /* 0x000400000030083b */ /* 0x0002a80000000200 */
[----:B------:R1:W1:Y:S02]  /*7fa0*/  @P0 LDSM.16.M88.4 R44, [R2+0x400] ;  /* 0x00040000022c083b */ /* 0x0002640000000200 */
.L_x_114:
[----:B------:R-:W-:Y:S05]  /*7fb0*/  BSYNC B1 ;  /* 0x0000000000017941 */ /* 0x000fea0003800000 */
.L_x_113:
[----:B-1----:R-:W-:Y:S05]  /*7fc0*/  VIADD R0, R34, 0x40 ;  /* 0x0000004022007836 */ /* 0x002fea0000000000 */
[----:B------:R-:W-:Y:S04]  /*7fd0*/  SHF.R.U32.HI R0, RZ, 0x15, R0 ;  /* 0x00000015ff007819 */ /* 0x000fe80000011600 */
[----:B------:R-:W-:Y:S11]  /*7fe0*/  LOP3.LUT P0, RZ, R0, 0x3, R78, 0x48, !PT ;  /* 0x0000000300ff7812 */ /* 0x000ff6000780484e */
[----:B------:R-:W-:Y:S02]  /*7ff0*/  @!UPT UIADD3 URZ, UPT, UPT, URZ, URZ, URZ ;  /* 0x000000fffffff290 */ /* 0x000fe4000fffe0ff */
[----:B------:R-:W-:Y:S05]  /*8000*/  @!P0 BRA `(.L_x_118) ;  /* 0x0000000000408947 */ /* 0x000fea0003800000 */
[----:B------:R-:W1:Y:S01]  /*8010*/  LDCU.64 UR8, c[0x4][0x70] ;  /* 0x01000e00ff0877ac */ /* 0x000e620008000a00 */
[----:B------:R-:W-:Y:S01]  /*8020*/  MOV R3, 0x0 ;  /* 0x0000000000037802 */ /* 0x000fe20000000f00 */
[----:B------:R-:W-:Y:S02]  /*8030*/  HFMA2 R12, -RZ, RZ, 0, 5.9604644775390625e-08 ;  /* 0x00000001ff0c7431 */ /* 0x000fe400000001ff */
[----:B--2---:R-:W-:Y:S02]  /*8040*/  IMAD.MOV.U32 R8, RZ, RZ, 0x192 ;  /* 0x00000192ff087424 */ /* 0x004fe400078e00ff */
        /* <DEDUP_REMOVED lines=12> */
.L_x_118:
[----:B---3--:R-:W-:Y:S01]  /*8110*/  LOP3.LUT R3, R56, 0xffffe000, RZ, 0xc0, !PT ;  /* 0xffffe00038037812 */ /* 0x008fe200078ec0ff */
[----:B------:R-:W-:Y:S05]  /*8120*/  WARPSYNC.ALL ;  /* 0x0000000000007948 */ /* 0x000fea0003800000 */
[----:B------:R-:W-:Y:S01]  /*8130*/  R2UR UR4, R34 ;  /* 0x00000000220472ca */ /* 0x000fe200000e0000 */
[----:B------:R-:W-:Y:S01]  /*8140*/  BSSY.RECONVERGENT B0, `(.L_x_119) ;  /* 0x000005c000007945 */ /* 0x000fe20003800200 */
[----:B----4-:R-:W-:Y:S02]  /*8150*/  LOP3.LUT R20, R52, 0xffffe000, RZ, 0xc0, !PT ;  /* 0xffffe00034147812 */ /* 0x010fe400078ec0ff */
[----:B------:R-:W-:Y:S02]  /*8160*/  LOP3.LUT R21, R53, 0xffffe000, RZ, 0xc0, !PT ;  /* 0xffffe00035157812 */ /* 0x000fe400078ec0ff */
[----:B------:R-:W-:Y:S02]  /*8170*/  LOP3.LUT R40, R54, 0xffffe000, RZ, 0xc0, !PT ;  /* 0xffffe00036287812 */ /* 0x000fe400078ec0ff */
[----:B------:R-:W-:Y:S02]  /*8180*/  ISETP.NE.AND P6, PT, R85, RZ, PT ;  /* 0x000000ff5500720c */ /* 0x000fe40003fc5270 */
[----:B------:R-:W-:Y:S03]  /*8190*/  ISETP.NE.AND P0, PT, R77, RZ, PT ;  /* 0x000000ff4d00720c */ /* 0x000fe60003f05270 */
[----:B--2---:R-:W1:Y:S02]  /*81a0*/  LDTM.16dp128bit.x8 R4, tmem[UR4+0x40] ;  /* 0x00004004000479ee */ /* 0x004e640008180000 */
[----:B-1----:R-:W-:Y:S01]  /*81b0*/  FMUL R0, R33, R4 ;  /* 0x0000000421007220 */ /* 0x002fe20000400000 */
        /* <DEDUP_REMOVED lines=12> */
[----:B------:R-:W-:Y:S01]  /*8280*/  FMUL R0, R33, R8 ;  /* 0x0000000821007220 */ /* 0x000fe20000400000 */
[----:B------:R-:W-:Y:S01]  /*8290*/  FFMA R39, R35, R4, R2 ;  /* 0x0000000423277223 */ /* 0x000fe20000000002 */
[C---:B------:R-:W-:Y:S01]  /*82a0*/  FMUL R2, R33.reuse, R9 ;  /* 0x0000000921027220 */ /* 0x040fe20000400000 */
[C---:B------:R-:W-:Y:S01]  /*82b0*/  FMUL R3, R33.reuse, R10 ;  /* 0x0000000a21037220 */ /* 0x040fe20000400000 */
[----:B------:R-:W-:Y:S01]  /*82c0*/  F2FP.TF32.F32.PACK_B R38, R38 ;  /* 0x00000026ff26723e */ /* 0x000fe200024050ff */
[----:B------:R-:W-:Y:S01]  /*82d0*/  FMUL R9, R33, R16 ;  /* 0x0000001021097220 */ /* 0x000fe20000400000 */
[----:B------:R-:W-:Y:S01]  /*82e0*/  F2FP.TF32.F32.PACK_B R39, R39 ;  /* 0x00000027ff27723e */ /* 0x000fe200024050ff */
[----:B------:R-:W-:Y:S01]  /*82f0*/  FFMA R16, R35, R20, R0 ;  /* 0x0000001423107223 */ /* 0x000fe20000000000 */
[----:B------:R-:W-:Y:S01]  /*8300*/  LOP3.LUT R0, R55, 0xffffe000, RZ, 0xc0, !PT ;  /* 0xffffe00037007812 */ /* 0x000fe200078ec0ff */
[C---:B------:R-:W-:Y:S01]  /*8310*/  FMUL R4, R33.reuse, R11 ;  /* 0x0000000b21047220 */ /* 0x040fe20000400000 */
[----:B------:R-:W-:Y:S01]  /*8320*/  FMUL R10, R33, R17 ;  /* 0x00000011210a7220 */ /* 0x000fe20000400000 */
[----:B------:R-:W-:Y:S01]  /*8330*/  FFMA R17, R35, R21, R2 ;  /* 0x0000001523117223 */ /* 0x000fe20000000002 */
[----:B------:R-:W-:Y:S01]  /*8340*/  LOP3.LUT R2, R48, 0xffffe000, RZ, 0xc0, !PT ;  /* 0xffffe00030027812 */ /* 0x000fe200078ec0ff */
[----:B------:R-:W-:Y:S01]  /*8350*/  FMUL R11, R33, R18 ;  /* 0x00000012210b7220 */ /* 0x000fe20000400000 */
[----:B------:R-:W-:Y:S01]  /*8360*/  F2FP.TF32.F32.PACK_B R16, R16 ;  /* 0x00000010ff10723e */ /* 0x000fe200024050ff */
[----:B------:R-:W-:Y:S01]  /*8370*/  FFMA R18, R35, R40, R3 ;  /* 0x0000002823127223 */ /* 0x000fe20000000003 */
[----:B------:R-:W-:Y:S01]  /*8380*/  LOP3.LUT R3, R49, 0xffffe000, RZ, 0xc0, !PT ;  /* 0xffffe00031037812 */ /* 0x000fe200078ec0ff */
[C---:B------:R-:W-:Y:S01]  /*8390*/  FMUL R6, R33.reuse, R13 ;  /* 0x0000000d21067220 */ /* 0x040fe20000400000 */
[----:B------:R-:W-:Y:S01]  /*83a0*/  LOP3.LUT R13, R50, 0xffffe000, RZ, 0xc0, !PT ;  /* 0xffffe000320d7812 */ /* 0x000fe200078ec0ff */
[----:B------:R-:W-:Y:S01]  /*83b0*/  FMUL R7, R33, R14 ;  /* 0x0000000e21077220 */ /* 0x000fe20000400000 */
[----:B------:R-:W-:Y:S01]  /*83c0*/  LOP3.LUT R14, R51, 0xffffe000, RZ, 0xc0, !PT ;  /* 0xffffe000330e7812 */ /* 0x000fe200078ec0ff */
[----:B------:R-:W-:Y:S01]  /*83d0*/  FMUL R12, R33, R19 ;  /* 0x00000013210c7220 */ /* 0x000fe20000400000 */
[----:B------:R-:W-:Y:S01]  /*83e0*/  F2FP.TF32.F32.PACK_B R17, R17 ;  /* 0x00000011ff11723e */ /* 0x000fe200024050ff */
[C---:B------:R-:W-:Y:S01]  /*83f0*/  FFMA R19, R35.reuse, R0, R4 ;  /* 0x0000000023137223 */ /* 0x040fe20000000004 */
[----:B------:R-:W-:Y:S01]  /*8400*/  LOP3.LUT R0, R44, 0xffffe000, RZ, 0xc0, !PT ;  /* 0xffffe0002c007812 */ /* 0x000fe200078ec0ff */
        /* <DEDUP_REMOVED lines=8> */
[----:B------:R-:W-:Y:S01]  /*8490*/  FFMA R6, R35, R13, R7 ;  /* 0x0000000d23067223 */ /* 0x000fe20000000007 */
[----:B------:R-:W-:Y:S01]  /*84a0*/  LOP3.LUT R13, R47, 0xffffe000, RZ, 0xc0, !PT ;  /* 0xffffe0002f0d7812 */ /* 0x000fe200078ec0ff */
[C---:B------:R-:W-:Y:S01]  /*84b0*/  FFMA R7, R35.reuse, R14, R8 ;  /* 0x0000000e23077223 */ /* 0x040fe20000000008 */
[C---:B------:R-:W-:Y:S03]  /*84c0*/  FFMA R8, R35.reuse, R0, R9 ;  /* 0x0000000023087223 */ /* 0x040fe60000000009 */
[----:B------:R1:W-:Y:S01]  /*84d0*/  STSM.16.M88.4 [R86+0x4400], R16 ;  /* 0x0044001056007844 */ /* 0x0003e20000000200 */
[----:B------:R-:W-:Y:S01]  /*84e0*/  F2FP.TF32.F32.PACK_B R4, R4 ;  /* 0x00000004ff04723e */ /* 0x000fe200024050ff */
[C---:B------:R-:W-:Y:S01]  /*84f0*/  FFMA R9, R35.reuse, R2, R10 ;  /* 0x0000000223097223 */ /* 0x040fe2000000000a */
[----:B------:R-:W-:Y:S01]  /*8500*/  F2FP.TF32.F32.PACK_B R5, R5 ;  /* 0x00000005ff05723e */ /* 0x000fe200024050ff */
[C---:B------:R-:W-:Y:S01]  /*8510*/  FFMA R10, R35.reuse, R3, R11 ;  /* 0x00000003230a7223 */ /* 0x040fe2000000000b */
[----:B------:R-:W-:Y:S01]  /*8520*/  FFMA R11, R35, R13, R12 ;  /* 0x0000000d230b7223 */ /* 0x000fe2000000000c */
[----:B------:R-:W-:Y:S01]  /*8530*/  F2FP.TF32.F32.PACK_B R6, R6 ;  /* 0x00000006ff06723e */ /* 0x000fe200024050ff */
[----:B------:R-:W-:Y:S01]  /*8540*/  IMAD.U32 R14, RZ, RZ, UR45 ;  /* 0x0000002dff0e7e24 */ /* 0x000fe2000f8e00ff */
[----:B------:R-:W-:Y:S02]  /*8550*/  F2FP.TF32.F32.PACK_B R7, R7 ;  /* 0x00000007ff07723e */ /* 0x000fe400024050ff */
[----:B------:R-:W-:Y:S02]  /*8560*/  F2FP.TF32.F32.PACK_B R8, R8 ;  /* 0x00000008ff08723e */ /* 0x000fe400024050ff */
[----:B------:R-:W-:Y:S01]  /*8570*/  F2FP.TF32.F32.PACK_B R9, R9 ;  /* 0x00000009ff09723e */ /* 0x000fe200024050ff */
[----:B------:R1:W-:Y:S01]  /*8580*/  STSM.16.M88.4 [R88+0x4000], R4 ;  /* 0x0040000458007844 */ /* 0x0003e20000000200 */
        /* <DEDUP_REMOVED lines=12> */
[----:B--2---:R-:W2:Y:S01]  /*8650*/  FENCE.VIEW.ASYNC.S ;  /* 0x00000000000073c6 */ /* 0x004ea20000000000 */
[----:B------:R-:W-:Y:S01]  /*8660*/  @P6 PRMT R14, R92, 0x654, R14 ;  /* 0x000006545c0e6816 */ /* 0x000fe2000000000e */
[----:B--2---:R-:W-:Y:S06]  /*8670*/  BAR.SYNC.DEFER_BLOCKING 0x1, 0x80 ;  /* 0x0042000000007b1d */ /* 0x004fec0000010000 */
[----:B------:R-:W-:Y:S05]  /*8680*/  @P0 BRA `(.L_x_120) ;  /* 0x00000000001c0947 */ /* 0x000fea0003800000 */
[----:B------:R-:W-:Y:S02]  /*8690*/  UIADD3 UR4, UP0, UPT, UR56, 0x680, URZ ;  /* 0x0000068038047890 */ /* 0x000fe4000ff1e0ff */
[----:B------:R-:W-:Y:S02]  /*86a0*/  UIADD3 UR40, UPT, UPT, UR50, 0x4400, URZ ;  /* 0x0000440032287890 */ /* 0x000fe4000fffe0ff */
[----:B------:R-:W-:Y:S02]  /*86b0*/  UIADD3 UR41, UPT, UPT, UR51, 0x40, URZ ;  /* 0x0000004033297890 */ /* 0x000fe4000fffe0ff */
[----:B------:R-:W-:Y:S09]  /*86c0*/  UIADD3.X UR5, UPT, UPT, URZ, UR57, URZ, UP0, !UPT ;  /* 0x00000039ff057290 */ /* 0x000ff200087fe4ff */
[----:B------:R2:W-:Y:S01]  /*86d0*/  UTMASTG.4D [UR40], [UR4] ;  /* 0x00000028040073b5 */ /* 0x0005e20008018000 */
[----:B------:R0:W-:Y:S01]  /*86e0*/  UTMACMDFLUSH ;  /* 0x00000000000079b7 */ /* 0x0001e20000000000 */
[----:B--2---:R-:W-:Y:S04]  /*86f0*/  DEPBAR.LE SB0, 0x1 ;  /* 0x000080400000791a */ /* 0x004fe80000000000 */
.L_x_120:
[----:B------:R-:W-:Y:S05]  /*8700*/  BSYNC.RECONVERGENT B0 ;  /* 0x0000000000007941 */ /* 0x000fea0003800200 */
.L_x_119:
        /* <DEDUP_REMOVED lines=8> */
[----:B--2---:R-:W-:Y:S06]  /*8790*/  @!P6 BRA `(.L_x_122) ;  /* 0x000000000050e947 */ /* 0x004fec0003800000 */
        /* <DEDUP_REMOVED lines=8> */
[----:B------:R-:W-:Y:S04]  /*8820*/  SHF.L.U32 R0, R75, 0x1f, RZ ;  /* 0x0000001f4b007819 */ /* 0x000fe800000006ff */
[----:B------:R-:W2:Y:S02]  /*8830*/  SYNCS.PHASECHK.TRANS64.TRYWAIT P0, [R2+URZ+0x80], R0 ;  /* 0x00008000020075a7 */ /* 0x000ea400080011ff */
[----:B--2---:R-:W-:Y:S05]  /*8840*/  @!P0 BRA `(.L_x_125) ;  /* 0x0000001400988947 */ /* 0x004fea0003800000 */
.L_x_124:
[----:B------:R-:W-:Y:S05]  /*8850*/  BSYNC B0 ;  /* 0x0000000000007941 */ /* 0x000fea0003800000 */
.L_x_123:
[----:B------:R-:W-:Y:S11]  /*8860*/  ISETP.NE.AND P0, PT, R91, RZ, PT ;  /* 0x000000ff5b00720c */ /* 0x000ff60003f05270 */
[----:B------:R-:W-:Y:S02]  /*8870*/  @!UPT UIADD3 URZ, UPT, UPT, URZ, URZ, URZ ;  /* 0x000000fffffff290 */ /* 0x000fe4000fffe0ff */
[----:B--2---:R-:W-:Y:S01]  /*8880*/  @P0 IADD3 R0, PT, PT, R81, R93, RZ ;  /* 0x0000005d51000210 */ /* 0x004fe20007ffe0ff */
[----:B------:R-:W-:Y:S05]  /*8890*/  @P0 WARPSYNC.ALL ;  /* 0x0000000000000948 */ /* 0x000fea0003800000 */
[----:B------:R2:W3:Y:S04]  /*88a0*/  @P0 LDSM.16.M88.4 R56, [R42+UR50+0x400] ;  /* 0x000400322a38083b */ /* 0x0004e80008000200 */
[----:B------:R2:W4:Y:S04]  /*88b0*/  @P0 LDSM.16.M88.4 R52, [R3+0x400] ;  /* 0x000400000334083b */ /* 0x0005280000000200 */
[----:B------:R2:W1:Y:S04]  /*88c0*/  @P0 LDSM.16.M88.4 R48, [R93+0x400] ;  /* 0x000400005d30083b */ /* 0x0004680000000200 */
[----:B------:R2:W1:Y:S02]  /*88d0*/  @P0 LDSM.16.M88.4 R44, [R0+0x400] ;  /* 0x00040000002c083b */ /* 0x0004640000000200 */
.L_x_122:
[----:B------:R-:W-:Y:S05]  /*88e0*/  BSYNC B1 ;  /* 0x0000000000017941 */ /* 0x000fea0003800000 */
.L_x_121:
[----:B--2---:R-:W-:Y:S05]  /*88f0*/  VIADD R0, R34, 0x60 ;  /* 0x0000006022007836 */ /* 0x004fea0000000000 */
[----:B------:R-:W-:Y:S04]  /*8900*/  SHF.R.U32.HI R0, RZ, 0x15, R0 ;  /* 0x00000015ff007819 */ /* 0x000fe80000011600 */
[----:B------:R-:W-:Y:S11]  /*8910*/  LOP3.LUT P0, RZ, R0, 0x3, R78, 0x48, !PT ;  /* 0x0000000300ff7812 */ /* 0x000ff6000780484e */
[----:B------:R-:W-:Y:S02]  /*8920*/  @!UPT UIADD3 URZ, UPT, UPT, URZ, URZ, URZ ;  /* 0x000000fffffff290 */ /* 0x000fe4000fffe0ff */
[----:B------:R-:W-:Y:S05]  /*8930*/  @!P0 BRA `(.L_x_126) ;  /* 0x0000000000408947 */ /* 0x000fea0003800000 */
[----:B------:R-:W2:Y:S01]  /*8940*/  LDCU.64 UR8, c[0x4][0x70] ;  /* 0x01000e00ff0877ac */ /* 0x000ea20008000a00 */
[----:B------:R-:W-:Y:S01]  /*8950*/  MOV R3, 0x0 ;  /* 0x0000000000037802 */ /* 0x000fe20000000f00 */
[----:B------:R-:W-:Y:S02]  /*8960*/  HFMA2 R12, -RZ, RZ, 0, 5.9604644775390625e-08 ;  /* 0x00000001ff0c7431 */ /* 0x000fe400000001ff */
[----:B-1----:R-:W-:Y:S02]  /*8970*/  IMAD.MOV.U32 R8, RZ, RZ, 0x192 ;  /* 0x00000192ff087424 */ /* 0x002fe400078e00ff */
[----:B------:R-:W-:Y:S01]  /*8980*/  IMAD.MOV.U32 R13, RZ, RZ, RZ ;  /* 0x000000ffff0d7224 */ /* 0x000fe200078e00ff */
[----:B------:R-:W1:Y:S01]  /*8990*/  LDCU.64 UR6, c[0x4][0x78] ;  /* 0x01000f00ff0677ac */ /* 0x000e620008000a00 */
[----:B------:R-:W3:Y:S01]  /*89a0*/  LDC.64 R2, c[0x4][R3] ;  /* 0x0100000003027b82 */ /* 0x000ee20000000a00 */
[----:B------:R-:W5:Y:S01]  /*89b0*/  LDCU.64 UR4, c[0x4][0x10] ;  /* 0x01000200ff0477ac */ /* 0x000f620008000a00 */
[----:B--2---:R-:W-:Y:S01]  /*89c0*/  MOV R5, UR9 ;  /* 0x0000000900057c02 */ /* 0x004fe20008000f00 */
[----:B------:R-:W-:Y:S01]  /*89d0*/  IMAD.U32 R4, RZ, RZ, UR8 ;  /* 0x00000008ff047e24 */ /* 0x000fe2000f8e00ff */
[----:B-1----:R-:W-:Y:S01]  /*89e0*/  MOV R7, UR7 ;  /* 0x0000000700077c02 */ /* 0x002fe20008000f00 */
[----:B------:R-:W-:Y:S01]  /*89f0*/  IMAD.U32 R6, RZ, RZ, UR6 ;  /* 0x00000006ff067e24 */ /* 0x000fe2000f8e00ff */
[----:B-----5:R-:W-:Y:S01]  /*8a00*/  MOV R11, UR5 ;  /* 0x00000005000b7c02 */ /* 0x020fe20008000f00 */
[----:B------:R-:W-:Y:S02]  /*8a10*/  IMAD.U32 R10, RZ, RZ, UR4 ;  /* 0x00000004ff0a7e24 */ /* 0x000fe4000f8e00ff */
[----:B------:R-:W-:Y:S07]  /*8a20*/  LEPC R20, `(.L_x_126) ;  /* 0x000000001014794e */ /* 0x000fee0000000000 */
[----:B---34-:R-:W-:Y:S05]  /*8a30*/  CALL.ABS.NOINC R2 ;  /* 0x0000000002007343 */ /* 0x018fea0003c00000 */
.L_x_126:
[----:B------:R-:W-:Y:S01]  /*8a40*/  ISETP.NE.AND P0, PT, R77, RZ, PT ;  /* 0x000000ff4d00720c */ /* 0x000fe20003f05270 */
[----:B------:R-:W-:Y:S05]  /*8a50*/  WARPSYNC.ALL ;  /* 0x0000000000007948 */ /* 0x000fea0003800000 */
[----:B------:R-:W-:Y:S01]  /*8a60*/  R2UR UR4, R34 ;  /* 0x00000000220472ca */ /* 0x000fe200000e0000 */
[----:B------:R-:W-:Y:S01]  /*8a70*/  BSSY.RECONVERGENT B0, `(.L_x_127) ;  /* 0x000005a000007945 */ /* 0x000fe20003800200 */
[----:B------:R-:W-:Y:S02]  /*8a80*/  R2UR UR5, R41 ;  /* 0x00000000290572ca */ /* 0x000fe400000e0000 */
[----:B---3--:R-:W-:Y:S02]  /*8a90*/  LOP3.LUT R0, R56, 0xffffe000, RZ, 0xc0, !PT ;  /* 0xffffe00038007812 */ /* 0x008fe400078ec0ff */
[----:B------:R-:W-:Y:S02]  /*8aa0*/  LOP3.LUT R2, R57, 0xffffe000, RZ, 0xc0, !PT ;  /* 0xffffe00039027812 */ /* 0x000fe400078ec0ff */
[----:B------:R-:W-:Y:S02]  /*8ab0*/  LOP3.LUT R3, R58, 0xffffe000, RZ, 0xc0, !PT ;  /* 0xffffe0003a037812 */ /* 0x000fe400078ec0ff */
[----:B------:R-:W-:Y:S02]  /*8ac0*/  LOP3.LUT R20, R59, 0xffffe000, RZ, 0xc0, !PT ;  /* 0xffffe0003b147812 */ /* 0x000fe400078ec0ff */
[----:B----4-:R-:W-:Y:S01]  /*8ad0*/  LOP3.LUT R21, R52, 0xffffe000, RZ, 0xc0, !PT ;  /* 0xffffe00034157812 */ /* 0x010fe200078ec0ff */
[----:B-1----:R-:W1:Y:S01]  /*8ae0*/  LDTM.16dp128bit.x8 R4, tmem[UR4+0x60] ;  /* 0x00006004000479ee */ /* 0x002e620008180000 */
[----:B------:R-:W-:Y:S01]  /*8af0*/  LOP3.LUT R34, R53, 0xffffe000, RZ, 0xc0, !PT ;  /* 0xffffe00035227812 */ /* 0x000fe200078ec0ff */
[----:B------:R-:W-:Y:S01]  /*8b00*/  UIADD3 UR5, UPT, UPT, UR5, 0xf0, URZ ;  /* 0x000000f005057890 */ /* 0x000fe2000fffe0ff */
[----:B------:R-:W-:Y:S01]  /*8b10*/  LOP3.LUT R36, R54, 0xffffe000, RZ, 0xc0, !PT ;  /* 0xffffe00036247812 */ /* 0x000fe200078ec0ff */
[----:B------:R-:W-:Y:S01]  /*8b20*/  NOP ;  /* 0x0000000000007918 */ /* 0x000fe20000000000 */
[----:B------:R-:W-:Y:S01]  /*8b30*/  LOP3.LUT R37, R55, 0xffffe000, RZ, 0xc0, !PT ;  /* 0xffffe00037257812 */ /* 0x000fe200078ec0ff */
[----:B------:R-:W-:Y:S01]  /*8b40*/  UPRMT UR5, UR48, 0x654, UR5 ;  /* 0x0000065430057896 */ /* 0x000fe20008000005 */
[----:B------:R-:W-:Y:S02]  /*8b50*/  LOP3.LUT R38, R48, 0xffffe000, RZ, 0xc0, !PT ;  /* 0xffffe00030267812 */ /* 0x000fe400078ec0ff */
[----:B------:R-:W-:Y:S02]  /*8b60*/  LOP3.LUT R39, R49, 0xffffe000, RZ, 0xc0, !PT ;  /* 0xffffe00031277812 */ /* 0x000fe400078ec0ff */
[----:B------:R-:W-:Y:S02]  /*8b70*/  LOP3.LUT R40, R50, 0xffffe000, RZ, 0xc0, !PT ;  /* 0xffffe00032287812 */ /* 0x000fe400078ec0ff */
[----:B------:R-:W-:Y:S02]  /*8b80*/  LOP3.LUT R41, R51, 0xffffe000, RZ, 0xc0, !PT ;  /* 0xffffe00033297812 */ /* 0x000fe400078ec0ff */
[----:B------:R-:W-:Y:S01]  /*8b90*/  LOP3.LUT R42, R44, 0xffffe000, RZ, 0xc0, !PT ;  /* 0xffffe0002c2a7812 */ /* 0x000fe200078ec0ff */
[----:B-1----:R-:W-:Y:S01]  /*8ba0*/  SYNCS.ARRIVE.TRANS64.RED.A1T0 RZ, [UR5], RZ ;  /* 0x000000ffffff79a7 */ /* 0x002fe20008100405 */
[----:B------:R-:W-:Y:S02]  /*8bb0*/  LOP3.LUT R43, R45, 0xffffe000, RZ, 0xc0, !PT ;  /* 0xffffe0002d2b7812 */ /* 0x000fe400078ec0ff */
[----:B------:R-:W-:Y:S02]  /*8bc0*/  LOP3.LUT R44, R46, 0xffffe000, RZ, 0xc0, !PT ;  /* 0xffffe0002e2c7812 */ /* 0x000fe400078ec0ff */
[----:B------:R-:W-:Y:S01]  /*8bd0*/  LOP3.LUT R45, R47, 0xffffe000, RZ, 0xc0, !PT ;  /* 0xffffe0002f2d7812 */ /* 0x000fe200078ec0ff */
[C---:B------:R-:W-:Y:S01]  /*8be0*/  FMUL R4, R33.reuse, R4 ;  /* 0x0000000421047220 */ /* 0x040fe20000400000 */
[C---:B------:R-:W-:Y:S01]  /*8bf0*/  FMUL R5, R33.reuse, R5 ;  /* 0x0000000521057220 */ /* 0x040fe20000400000 */
[C---:B------:R-:W-:Y:S01]  /*8c00*/  FMUL R6, R33.reuse, R6 ;  /* 0x0000000621067220 */ /* 0x040fe20000400000 */
[----:B------:R-:W-:Y:S01]  /*8c10*/  FMUL R7, R33, R7 ;  /* 0x0000000721077220 */ /* 0x000fe20000400000 */
[----:B------:R-:W-:Y:S01]  /*8c20*/  FFMA R4, R35, R0, R4 ;  /* 0x0000000023047223 */ /* 0x000fe20000000004 */
[----:B------:R-:W-:Y:S01]  /*8c30*/  FMUL R8, R33, R8 ;  /* 0x0000000821087220 */ /* 0x000fe20000400000 */
[----:B------:R-:W-:Y:S01]  /*8c40*/  FFMA R5, R35, R2, R5 ;  /* 0x0000000223057223 */ /* 0x000fe20000000005 */
[----:B------:R-:W-:Y:S01]  /*8c50*/  FMUL R9, R33, R9 ;  /* 0x0000000921097220 */ /* 0x000fe20000400000 */
[----:B------:R-:W-:Y:S01]  /*8c60*/  FFMA R6, R35, R3, R6 ;  /* 0x0000000323067223 */ /* 0x000fe20000000006 */
[----:B------:R-:W-:Y:S01]  /*8c70*/  F2FP.TF32.F32.PACK_B R4, R4 ;  /* 0x00000004ff04723e */ /* 0x000fe200024050ff */
[----:B------:R-:W-:Y:S01]  /*8c80*/  FMUL R10, R33, R10 ;  /* 0x0000000a210a7220 */ /* 0x000fe20000400000 */
[----:B------:R-:W-:Y:S01]  /*8c90*/  F2FP.TF32.F32.PACK_B R5, R5 ;  /* 0x00000005ff05723e */ /* 0x000fe200024050ff */
[----:B------:R-:W-:Y:S01]  /*8ca0*/  FFMA R7, R35, R20, R7 ;  /* 0x0000001423077223 */ /* 0x000fe20000000007 */
[----:B------:R-:W-:Y:S01]  /*8cb0*/  FMUL R11, R33, R11 ;  /* 0x0000000b210b7220 */ /* 0x000fe20000400000 */
        /* <DEDUP_REMOVED lines=8> */
[----:B------:R-:W-:Y:S01]  /*8d40*/  F2FP.TF32.F32.PACK_B R6, R6 ;  /* 0x00000006ff06723e */ /* 0x000fe200024050ff */
[----:B------:R-:W-:Y:S01]  /*8d50*/  FFMA R12, R35, R38, R12 ;  /* 0x00000026230c7223 */ /* 0x000fe2000000000c */
[----:B------:R-:W-:Y:S01]  /*8d60*/  F2FP.TF32.F32.PACK_B R7, R7 ;  /* 0x00000007ff07723e */ /* 0x000fe200024050ff */
[----:B------:R-:W-:Y:S01]  /*8d70*/  FMUL R16, R33, R16 ;  /* 0x0000001021107220 */ /* 0x000fe20000400000 */
[----:B------:R-:W-:Y:S01]  /*8d80*/  FFMA R13, R35, R39, R13 ;  /* 0x00000027230d7223 */ /* 0x000fe2000000000d */
[----:B------:R-:W-:Y:S01]  /*8d90*/  FMUL R17, R33, R17 ;  /* 0x0000001121117220 */ /* 0x000fe20000400000 */
[----:B------:R-:W-:Y:S01]  /*8da0*/  FFMA R14, R35, R40, R14 ;  /* 0x00000028230e7223 */ /* 0x000fe2000000000e */
[----:B------:R1:W-:Y:S01]  /*8db0*/  STSM.16.M88.4 [R87+0x6400], R4 ;  /* 0x0064000457007844 */ /* 0x0003e20000000200 */
[----:B------:R-:W-:Y:S01]  /*8dc0*/  FMUL R18, R33, R18 ;  /* 0x0000001221127220 */ /* 0x000fe20000400000 */
[----:B------:R-:W-:Y:S01]  /*8dd0*/  FFMA R15, R35, R41, R15 ;  /* 0x00000029230f7223 */ /* 0x000fe2000000000f */
[----:B------:R-:W-:Y:S01]  /*8de0*/  FMUL R19, R33, R19 ;  /* 0x0000001321137220 */ /* 0x000fe20000400000 */
[----:B------:R-:W-:Y:S01]  /*8df0*/  F2FP.TF32.F32.PACK_B R8, R8 ;  /* 0x00000008ff08723e */ /* 0x000fe200024050ff */
[C---:B------:R-:W-:Y:S01]  /*8e00*/  FFMA R16, R35.reuse, R42, R16 ;  /* 0x0000002a23107223 */ /* 0x040fe20000000010 */
[----:B------:R-:W-:Y:S01]  /*8e10*/  F2FP.TF32.F32.PACK_B R9, R9 ;  /* 0x00000009ff09723e */ /* 0x000fe200024050ff */
[C---:B------:R-:W-:Y:S01]  /*8e20*/  FFMA R17, R35.reuse, R43, R17 ;  /* 0x0000002b23117223 */ /* 0x040fe20000000011 */
[----:B------:R-:W-:Y:S01]  /*8e30*/  F2FP.TF32.F32.PACK_B R10, R10 ;  /* 0x0000000aff0a723e */ /* 0x000fe200024050ff */
[C---:B------:R-:W-:Y:S01]  /*8e40*/  FFMA R18, R35.reuse, R44, R18 ;  /* 0x0000002c23127223 */ /* 0x040fe20000000012 */
[----:B------:R-:W-:Y:S01]  /*8e50*/  F2FP.TF32.F32.PACK_B R11, R11 ;  /* 0x0000000bff0b723e */ /* 0x000fe200024050ff */
[----:B------:R-:W-:Y:S01]  /*8e60*/  FFMA R19, R35, R45, R19 ;  /* 0x0000002d23137223 */ /* 0x000fe20000000013 */
[----:B------:R-:W-:Y:S02]  /*8e70*/  F2FP.TF32.F32.PACK_B R12, R12 ;  /* 0x0000000cff0c723e */ /* 0x000fe400024050ff */
[----:B------:R-:W-:Y:S01]  /*8e80*/  F2FP.TF32.F32.PACK_B R13, R13 ;  /* 0x0000000dff0d723e */ /* 0x000fe200024050ff */
[----:B------:R1:W-:Y:S01]  /*8e90*/  STSM.16.M88.4 [R86+0x6400], R8 ;  /* 0x0064000856007844 */ /* 0x0003e20000000200 */
[----:B------:R-:W-:Y:S02]  /*8ea0*/  F2FP.TF32.F32.PACK_B R14, R14 ;  /* 0x0000000eff0e723e */ /* 0x000fe400024050ff */
[----:B------:R-:W-:Y:S02]  /*8eb0*/  F2FP.TF32.F32.PACK_B R15, R15 ;  /* 0x0000000fff0f723e */ /* 0x000fe400024050ff */
[----:B------:R-:W-:Y:S02]  /*8ec0*/  F2FP.TF32.F32.PACK_B R16, R16 ;  /* 0x00000010ff10723e */ /* 0x000fe400024050ff */
[----:B------:R-:W-:Y:S01]  /*8ed0*/  F2FP.TF32.F32.PACK_B R17, R17 ;  /* 0x00000011ff11723e */ /* 0x000fe200024050ff */
[----:B------:R1:W-:Y:S01]  /*8ee0*/  STSM.16.M88.4 [R88+0x6000], R12 ;  /* 0x0060000c58007844 */ /* 0x0003e20000000200 */
[----:B------:R-:W-:Y:S02]  /*8ef0*/  F2FP.TF32.F32.PACK_B R18, R18 ;  /* 0x00000012ff12723e */ /* 0x000fe400024050ff */
[----:B------:R-:W-:Y:S05]  /*8f00*/  F2FP.TF32.F32.PACK_B R19, R19 ;  /* 0x00000013ff13723e */ /* 0x000fea00024050ff */
[----:B------:R1:W-:Y:S01]  /*8f10*/  STSM.16.M88.4 [R89+0x6000], R16 ;  /* 0x0060001059007844 */ /* 0x0003e20000000200 */
        /* <DEDUP_REMOVED lines=15> */
.L_x_128:
[----:B------:R-:W-:Y:S05]  /*9010*/  BSYNC.RECONVERGENT B0 ;  /* 0x0000000000007941 */ /* 0x000fea0003800200 */
.L_x_127:
[----:B------:R-:W-:Y:S01]  /*9020*/  BAR.SYNC.DEFER_BLOCKING 0x1, 0x80 ;  /* 0x0042000000007b1d */ /* 0x000fe20000010000 */
[----:B------:R-:W-:Y:S01]  /*9030*/  UISETP.NE.AND UP0, UPT, UR53, -0x4, UPT ;  /* 0xfffffffc3500788c */ /* 0x000fe2000bf05270 */
[----:B------:R-:W-:Y:S08]  /*9040*/  IADD3 R31, PT, PT, R31, 0x1, RZ ;  /* 0x000000011f1f7810 */ /* 0x000ff00007ffe0ff */
[----:B------:R-:W-:Y:S05]  /*9050*/  BRA.U !UP0, `(.L_x_129) ;  /* 0x0000000108247547 */ /* 0x000fea000b800000 */
[----:B------:R-:W-:Y:S01]  /*9060*/  ISETP.NE.AND P0, PT, R85, RZ, PT ;  /* 0x000000ff5500720c */ /* 0x000fe20003f05270 */
[----:B------:R-:W-:Y:S01]  /*9070*/  IMAD.U32 R0, RZ, RZ, UR54 ;  /* 0x00000036ff007e24 */ /* 0x000fe2000f8e00ff */
[----:B------:R-:W-:Y:S04]  /*9080*/  UIADD3 UR54, UPT, UPT, UR54, 0x1, URZ ;  /* 0x0000000136367890 */ /* 0x000fe8000fffe0ff */
[----:B------:R-:W-:Y:S04]  /*9090*/  UISETP.NE.AND UP0, UPT, UR54, 0x4, UPT ;  /* 0x000000043600788c */ /* 0x000fe8000bf05270 */
[----:B------:R-:W-:Y:S03]  /*90a0*/  USEL UR54, UR54, URZ, UP0 ;  /* 0x000000ff36367287 */ /* 0x000fe60008000000 */
[----:B------:R-:W-:Y:S05]  /*90b0*/  @P0 LEA R0, R0, UR50, 0x3 ;  /* 0x0000003200000c11 */ /* 0x000fea000f8e18ff */
[----:B------:R-:W-:Y:S05]  /*90c0*/  @P0 VIADD R0, R0, 0xa0 ;  /* 0x000000a000000836 */ /* 0x000fea0000000000 */
[----:B------:R-:W-:Y:S04]  /*90d0*/  @P0 PRMT R0, R92, 0x654, R0 ;  /* 0x000006545c000816 */ /* 0x000fe80000000000 */
[----:B------:R2:W-:Y:S03]  /*90e0*/  @P0 SYNCS.ARRIVE.TRANS64.RED.A1T0 RZ, [R0+URZ], RZ ;  /* 0x000000ff00ff09a7 */ /* 0x0005e600081004ff */
.L_x_129:
[----:B------:R-:W-:Y:S01]  /*90f0*/  ISETP.NE.AND P1, PT, R83, RZ, PT ;  /* 0x000000ff5300720c */ /* 0x000fe20003f25270 */
[----:B------:R-:W-:Y:S01]  /*9100*/  UIADD3 UR53, UPT, UPT, UR53, 0x4, URZ ;  /* 0x0000000435357890 */ /* 0x000fe2000fffe0ff */
[----:B------:R-:W-:Y:S01]  /*9110*/  ISETP.NE.AND P0, PT, R31, 0x2, PT ;  /* 0x000000021f00780c */ /* 0x000fe20003f05270 */
[----:B------:R-:W-:Y:S01]  /*9120*/  UMOV UR45, UR52 ;  /* 0x00000034002d7c82 */ /* 0x000fe20008000000 */
[----:B------:R-:W-:Y:S01]  /*9130*/  LOP3.LUT R73, R73, 0x1, RZ, 0x3c, !PT ;  /* 0x0000000149497812 */ /* 0x000fe200078e3cff */
[----:B-1----:R-:W-:Y:S01]  /*9140*/  IMAD.IADD R14, R29, 0x1, R66 ;  /* 0x000000011d0e7824 */ /* 0x002fe200078e0242 */
[----:B--2---:R-:W-:Y:S01]  /*9150*/  SEL R0, RZ, 0x1, P0 ;  /* 0x00000001ff007807 */ /* 0x004fe20000000000 */
[----:B------:R-:W-:Y:S01]  /*9160*/  IMAD.IADD R15, R30, 0x1, R67 ;  /* 0x000000011e0f7824 */ /* 0x000fe200078e0243 */
[----:B------:R-:W-:Y:S02]  /*9170*/  SEL R31, R31, RZ, P0 ;  /* 0x000000ff1f1f7207 */ /* 0x000fe40000000000 */
[----:B------:R-:W-:Y:S03]  /*9180*/  LOP3.LUT R74, R74, R0, RZ, 0x3c, !PT ;  /* 0x000000004a4a7212 */ /* 0x000fe600078e3cff */
[----:B------:R-:W-:Y:S05]  /*9190*/  @P1 BRA `(.L_x_130) ;  /* 0xffffffc800541947 */ /* 0x000fea000383ffff */
[----:B------:R-:W-:-:S09]  /*91a0*/  UISETP.NE.AND UP0, UPT, UR49, URZ, UPT ;  /* 0x000000ff3100728c */ /* 0x000fd2000bf05270 */
[----:B------:R-:W-:Y:S05]  /*91b0*/  BRA.U !UP0, `(.L_x_131) ;  /* 0x0000000108487547 */ /* 0x000fea000b800000 */
[----:B------:R-:W1:Y:S02]  /*91c0*/  LDCU.64 UR4, c[0x0][0x890] ;  /* 0x00011200ff0477ac */ /* 0x000e640008000a00 */
[----:B-1----:R-:W-:-:S04]  /*91d0*/  UISETP.NE.U32.AND UP0, UPT, UR4, URZ, UPT ;  /* 0x000000ff0400728c */ /* 0x002fc8000bf05070 */
[----:B------:R-:W-:-:S09]  /*91e0*/  UISETP.NE.AND.EX UP0, UPT, UR5, URZ, UPT, UP0 ;  /* 0x000000ff0500728c */ /* 0x000fd2000bf05300 */
[----:B------:R-:W-:Y:S05]  /*91f0*/  BRA.U UP0, `(.L_x_132) ;  /* 0x00000001000c7547 */ /* 0x000fea000b800000 */
[----:B------:R-:W-:-:S13]  /*9200*/  FSETP.NEU.AND P0, PT, R35, RZ, PT ;  /* 0x000000ff2300720b */ /* 0x000fda0003f0d000 */
[----:B------:R-:W-:Y:S05]  /*9210*/  @!P0 EXIT ;  /* 0x000000000000894d */ /* 0x000fea0003800000 */
[----:B------:R-:W-:Y:S05]  /*9220*/  BRA `(.L_x_131) ;  /* 0x00000000002c7947 */ /* 0x000fea0003800000 */
.L_x_132:
[----:B------:R-:W-:Y:S01]  /*9230*/  ISETP.NE.AND P0, PT, R84, RZ, PT ;  /* 0x000000ff5400720c */ /* 0x000fe20003f05270 */
[----:B------:R-:W-:-:S12]  /*9240*/  BSSY.RECONVERGENT B0, `(.L_x_131) ;  /* 0x0000009000007945 */ /* 0x000fd80003800200 */
[----:B------:R-:W-:Y:S05]  /*9250*/  @P0 BRA `(.L_x_133) ;  /* 0x0000000000140947 */ /* 0x000fea0003800000 */
[----:B------:R-:W1:Y:S02]  /*9260*/  LDCU.64 UR4, c[0x0][0x888] ;  /* 0x00011100ff0477ac */ /* 0x000e640008000a00 */
[----:B-1----:R-:W-:-:S04]  /*9270*/  ISETP.NE.U32.AND P0, PT, RZ, UR4, PT ;  /* 0x00000004ff007c0c */ /* 0x002fc8000bf05070 */
[----:B------:R-:W-:-:S13]  /*9280*/  ISETP.NE.AND.EX P0, PT, RZ, UR5, PT, P0 ;  /* 0x00000005ff007c0c */ /* 0x000fda000bf05300 */
[----:B------:R-:W-:Y:S05]  /*9290*/  @!P0 EXIT ;  /* 0x000000000000894d */ /* 0x000fea0003800000 */
[----:B------:R-:W-:Y:S05]  /*92a0*/  BRA `(.L_x_134) ;  /* 0x0000000000087947 */ /* 0x000fea0003800000 */
.L_x_133:
[----:B------:R-:W-:-:S13]  /*92b0*/  FSETP.NEU.AND P0, PT, R35, RZ, PT ;  /* 0x000000ff2300720b */ /* 0x000fda0003f0d000 */
[----:B------:R-:W-:Y:S05]  /*92c0*/  @!P0 EXIT ;  /* 0x000000000000894d */ /* 0x000fea0003800000 */
.L_x_134:
[----:B------:R-:W-:Y:S05]  /*92d0*/  BSYNC.RECONVERGENT B0 ;  /* 0x0000000000007941 */ /* 0x000fea0003800200 */
.L_x_131:
[----:B------:R-:W-:Y:S01]  /*92e0*/  ULEA UR4, UR54, UR50, 0x3 ;  /* 0x0000003236047291 */ /* 0x000fe2000f8e18ff */
[----:B------:R-:W-:-:S04]  /*92f0*/  DEPBAR.LE SB0, 0x0 ;  /* 0x000080000000791a */ /* 0x000fc80000000000 */
[----:B------:R-:W-:-:S04]  /*9300*/  UIADD3 UR4, UPT, UPT, UR4, 0xa0, URZ ;  /* 0x000000a004047890 */ /* 0x000fc8000fffe0ff */
[----:B------:R-:W-:-:S09]  /*9310*/  UPRMT UR4, UR48, 0x654, UR4 ;  /* 0x0000065430047896 */ /* 0x000fd20008000004 */
[----:B------:R-:W-:Y:S01]  /*9320*/  SYNCS.ARRIVE.TRANS64.RED.A1T0 RZ, [UR4], RZ ;  /* 0x000000ffffff79a7 */ /* 0x000fe20008100404 */
[----:B------:R-:W-:Y:S05]  /*9330*/  EXIT ;  /* 0x000000000000794d */ /* 0x000fea0003800000 */
.L_x_25:
[----:B------:R-:W-:Y:S07]  /*9340*/  MOV R3, UR49 ;  /* 0x0000003100037c02 */ /* 0x000fee0008000f00 */
.L_x_135:
[----:B--2---:R2:W3:Y:S02]  /*9350*/  SYNCS.PHASECHK.TRANS64.TRYWAIT P0, [R3+URZ+0x40], R14 ;  /* 0x0000400e030075a7 */ /* 0x0044e400080011ff */
[----:B---3--:R-:W-:Y:S05]  /*9360*/  @!P0 NANOSLEEP.SYNCS 0x989680 ;  /* 0x009896800000895d */ /* 0x008fea0003900000 */
[----:B------:R-:W3:Y:S02]  /*9370*/  @!P0 SYNCS.PHASECHK.TRANS64 P0, [R3+URZ+0x40], R14 ;  /* 0x0000400e030085a7 */ /* 0x000ee400080010ff */
[----:B---3--:R-:W-:Y:S05]  /*9380*/  @!P0 BRA `(.L_x_135) ;  /* 0xfffffffc00f08947 */ /* 0x008fea000383ffff */
[----:B------:R-:W-:Y:S05]  /*9390*/  BRA `(.L_x_24) ;  /* 0xffffff8800187947 */ /* 0x000fea000383ffff */
.L_x_32:
[----:B------:R-:W-:Y:S07]  /*93a0*/  MOV R3, UR57 ;  /* 0x0000003900037c02 */ /* 0x000fee0008000f00 */
.L_x_136:
[----:B---3--:R3:W4:Y:S02]  /*93b0*/  SYNCS.PHASECHK.TRANS64.TRYWAIT P0, [R3+URZ+0x40], R5 ;  /* 0x00004005030075a7 */ /* 0x00872400080011ff */
[----:B----4-:R-:W-:Y:S05]  /*93c0*/  @!P0 NANOSLEEP.SYNCS 0x989680 ;  /* 0x009896800000895d */ /* 0x010fea0003900000 */
[----:B------:R-:W4:Y:S02]  /*93d0*/  @!P0 SYNCS.PHASECHK.TRANS64 P0, [R3+URZ+0x40], R5 ;  /* 0x00004005030085a7 */ /* 0x000f2400080010ff */
[----:B----4-:R-:W-:Y:S05]  /*93e0*/  @!P0 BRA `(.L_x_136) ;  /* 0xfffffffc00f08947 */ /* 0x010fea000383ffff */
[----:B------:R-:W-:Y:S05]  /*93f0*/  BRA `(.L_x_31) ;  /* 0xffffff8c00c07947 */ /* 0x000fea000383ffff */
.L_x_37:
[----:B-1----:R-:W-:-:S07]  /*9400*/  MOV R2, UR61 ;  /* 0x0000003d00027c02 */ /* 0x002fce0008000f00 */
.L_x_137:
[----:B-1----:R1:W2:Y:S02]  /*9410*/  SYNCS.PHASECHK.TRANS64.TRYWAIT P0, [R2+URZ+0xd0], R3 ;  /* 0x0000d003020075a7 */ /* 0x0022a400080011ff */
[----:B--2---:R-:W-:Y:S05]  /*9420*/  @!P0 NANOSLEEP.SYNCS 0x989680 ;  /* 0x009896800000895d */ /* 0x004fea0003900000 */
[----:B------:R-:W2:Y:S02]  /*9430*/  @!P0 SYNCS.PHASECHK.TRANS64 P0, [R2+URZ+0xd0], R3 ;  /* 0x0000d003020085a7 */ /* 0x000ea400080010ff */
[----:B--2---:R-:W-:Y:S05]  /*9440*/  @!P0 BRA `(.L_x_137) ;  /* 0xfffffffc00f08947 */ /* 0x004fea000383ffff */
[----:B------:R-:W-:Y:S05]  /*9450*/  BRA `(.L_x_138) ;  /* 0xffffff9400087947 */ /* 0x000fea000383ffff */
.L_x_41:
[----:B------:R-:W-:-:S07]  /*9460*/  MOV R0, UR4 ;  /* 0x0000000400007c02 */ /* 0x000fce0008000f00 */
.L_x_139:
[----:B-1----:R1:W2:Y:S02]  /*9470*/  SYNCS.PHASECHK.TRANS64.TRYWAIT P0, [R0+URZ], R2 ;  /* 0x00000002000075a7 */ /* 0x0022a400080011ff */
[----:B--2---:R-:W-:Y:S05]  /*9480*/  @!P0 NANOSLEEP.SYNCS 0x989680 ;  /* 0x009896800000895d */ /* 0x004fea0003900000 */
[----:B------:R-:W2:Y:S02]  /*9490*/  @!P0 SYNCS.PHASECHK.TRANS64 P0, [R0+URZ], R2 ;  /* 0x00000002000085a7 */ /* 0x000ea400080010ff */
[----:B--2---:R-:W-:Y:S05]  /*94a0*/  @!P0 BRA `(.L_x_139) ;  /* 0xfffffffc00f08947 */ /* 0x004fea000383ffff */
[----:B------:R-:W-:Y:S05]  /*94b0*/  BRA `(.L_x_140) ;  /* 0xffffff9800587947 */ /* 0x000fea000383ffff */
.L_x_42:
[----:B------:R-:W-:-:S07]  /*94c0*/  MOV R0, UR4 ;  /* 0x0000000400007c02 */ /* 0x000fce0008000f00 */
.L_x_141:
[----:B-1----:R1:W2:Y:S02]  /*94d0*/  SYNCS.PHASECHK.TRANS64.TRYWAIT P0, [R0+URZ], R3 ;  /* 0x00000003000075a7 */ /* 0x0022a400080011ff */
[----:B--2---:R-:W-:Y:S05]  /*94e0*/  @!P0 NANOSLEEP.SYNCS 0x989680 ;  /* 0x009896800000895d */ /* 0x004fea0003900000 */
[----:B------:R-:W2:Y:S02]  /*94f0*/  @!P0 SYNCS.PHASECHK.TRANS64 P0, [R0+URZ], R3 ;  /* 0x00000003000085a7 */ /* 0x000ea400080010ff */
[----:B--2---:R-:W-:Y:S05]  /*9500*/  @!P0 BRA `(.L_x_141) ;  /* 0xfffffffc00f08947 */ /* 0x004fea000383ffff */
[----:B------:R-:W-:Y:S05]  /*9510*/  BRA `(.L_x_142) ;  /* 0xffffff9800647947 */ /* 0x000fea000383ffff */
.L_x_43:
[----:B------:R-:W-:-:S07]  /*9520*/  MOV R0, UR4 ;  /* 0x0000000400007c02 */ /* 0x000fce0008000f00 */
.L_x_143:
[----:B-1----:R1:W2:Y:S02]  /*9530*/  SYNCS.PHASECHK.TRANS64.TRYWAIT P0, [R0+URZ], R3 ;  /* 0x00000003000075a7 */ /* 0x0022a400080011ff */
[----:B--2---:R-:W-:Y:S05]  /*9540*/  @!P0 NANOSLEEP.SYNCS 0x989680 ;  /* 0x009896800000895d */ /* 0x004fea0003900000 */
[----:B------:R-:W2:Y:S02]  /*9550*/  @!P0 SYNCS.PHASECHK.TRANS64 P0, [R0+URZ], R3 ;  /* 0x00000003000085a7 */ /* 0x000ea400080010ff */
[----:B--2---:R-:W-:Y:S05]  /*9560*/  @!P0 BRA `(.L_x_143) ;  /* 0xfffffffc00f08947 */ /* 0x004fea000383ffff */
[----:B------:R-:W-:Y:S05]  /*9570*/  BRA `(.L_x_144) ;  /* 0xffffff9800707947 */ /* 0x000fea000383ffff */
.L_x_44:
[----:B------:R-:W-:-:S07]  /*9580*/  MOV R0, UR4 ;  /* 0x0000000400007c02 */ /* 0x000fce0008000f00 */
.L_x_145:
[----:B-1----:R1:W2:Y:S02]  /*9590*/  SYNCS.PHASECHK.TRANS64.TRYWAIT P0, [R0+URZ], R3 ;  /* 0x00000003000075a7 */ /* 0x0022a400080011ff */
[----:B--2---:R-:W-:Y:S05]  /*95a0*/  @!P0 NANOSLEEP.SYNCS 0x989680 ;  /* 0x009896800000895d */ /* 0x004fea0003900000 */
[----:B------:R-:W2:Y:S02]  /*95b0*/  @!P0 SYNCS.PHASECHK.TRANS64 P0, [R0+URZ], R3 ;  /* 0x00000003000085a7 */ /* 0x000ea400080010ff */
[----:B--2---:R-:W-:Y:S05]  /*95c0*/  @!P0 BRA `(.L_x_145) ;  /* 0xfffffffc00f08947 */ /* 0x004fea000383ffff */
[----:B------:R-:W-:Y:S05]  /*95d0*/  BRA `(.L_x_146) ;  /* 0xffffff98007c7947 */ /* 0x000fea000383ffff */
.L_x_45:
[----:B------:R-:W-:-:S07]  /*95e0*/  MOV R0, UR4 ;  /* 0x0000000400007c02 */ /* 0x000fce0008000f00 */
.L_x_147:
[----:B-1----:R1:W2:Y:S02]  /*95f0*/  SYNCS.PHASECHK.TRANS64.TRYWAIT P0, [R0+URZ], R3 ;  /* 0x00000003000075a7 */ /* 0x0022a400080011ff */
[----:B--2---:R-:W-:Y:S05]  /*9600*/  @!P0 NANOSLEEP.SYNCS 0x989680 ;  /* 0x009896800000895d */ /* 0x004fea0003900000 */
[----:B------:R-:W2:Y:S02]  /*9610*/  @!P0 SYNCS.PHASECHK.TRANS64 P0, [R0+URZ], R3 ;  /* 0x00000003000085a7 */ /* 0x000ea400080010ff */
[----:B--2---:R-:W-:Y:S05]  /*9620*/  @!P0 BRA `(.L_x_147) ;  /* 0xfffffffc00f08947 */ /* 0x004fea000383ffff */
[----:B------:R-:W-:Y:S05]  /*9630*/  BRA `(.L_x_148) ;  /* 0xffffff9800887947 */ /* 0x000fea000383ffff */
.L_x_46:
[----:B------:R-:W-:-:S07]  /*9640*/  MOV R0, UR4 ;  /* 0x0000000400007c02 */ /* 0x000fce0008000f00 */
.L_x_149:
[----:B-1----:R1:W2:Y:S02]  /*9650*/  SYNCS.PHASECHK.TRANS64.TRYWAIT P0, [R0+URZ], R3 ;  /* 0x00000003000075a7 */ /* 0x0022a400080011ff */
[----:B--2---:R-:W-:Y:S05]  /*9660*/  @!P0 NANOSLEEP.SYNCS 0x989680 ;  /* 0x009896800000895d */ /* 0x004fea0003900000 */
[----:B------:R-:W2:Y:S02]  /*9670*/  @!P0 SYNCS.PHASECHK.TRANS64 P0, [R0+URZ], R3 ;  /* 0x00000003000085a7 */ /* 0x000ea400080010ff */
[----:B--2---:R-:W-:Y:S05]  /*9680*/  @!P0 BRA `(.L_x_149) ;  /* 0xfffffffc00f08947 */ /* 0x004fea000383ffff */
[----:B------:R-:W-:Y:S05]  /*9690*/  BRA `(.L_x_150) ;  /* 0xffffff9800947947 */ /* 0x000fea000383ffff */
.L_x_47:
[----:B------:R-:W-:-:S07]  /*96a0*/  MOV R0, UR4 ;  /* 0x0000000400007c02 */ /* 0x000fce0008000f00 */
.L_x_151:
[----:B-1----:R1:W2:Y:S02]  /*96b0*/  SYNCS.PHASECHK.TRANS64.TRYWAIT P0, [R0+URZ], R3 ;  /* 0x00000003000075a7 */ /* 0x0022a400080011ff */
[----:B--2---:R-:W-:Y:S05]  /*96c0*/  @!P0 NANOSLEEP.SYNCS 0x989680 ;  /* 0x009896800000895d */ /* 0x004fea0003900000 */
[----:B------:R-:W2:Y:S02]  /*96d0*/  @!P0 SYNCS.PHASECHK.TRANS64 P0, [R0+URZ], R3 ;  /* 0x00000003000085a7 */ /* 0x000ea400080010ff */
[----:B--2---:R-:W-:Y:S05]  /*96e0*/  @!P0 BRA `(.L_x_151) ;  /* 0xfffffffc00f08947 */ /* 0x004fea000383ffff */
[----:B------:R-:W-:Y:S05]  /*96f0*/  BRA `(.L_x_152) ;  /* 0xffffff9800a07947 */ /* 0x000fea000383ffff */
.L_x_50:
[----:B------:R-:W-:-:S07]  /*9700*/  MOV R4, UR48 ;  /* 0x0000003000047c02 */ /* 0x000fce0008000f00 */
.L_x_153:
[----:B--2---:R2:W3:Y:S02]  /*9710*/  SYNCS.PHASECHK.TRANS64.TRYWAIT P1, [R4+URZ+0xd8], R6 ;  /* 0x0000d806040075a7 */ /* 0x0044e400080211ff */
[----:B---3--:R-:W-:Y:S05]  /*9720*/  @!P1 NANOSLEEP.SYNCS 0x989680 ;  /* 0x009896800000995d */ /* 0x008fea0003900000 */
[----:B------:R-:W3:Y:S02]  /*9730*/  @!P1 SYNCS.PHASECHK.TRANS64 P1, [R4+URZ+0xd8], R6 ;  /* 0x0000d806040095a7 */ /* 0x000ee400080210ff */
[----:B---3--:R-:W-:Y:S05]  /*9740*/  @!P1 BRA `(.L_x_153) ;  /* 0xfffffffc00f09947 */ /* 0x008fea000383ffff */
[----:B------:R-:W-:Y:S05]  /*9750*/  BRA `(.L_x_154) ;  /* 0xffffff9c00047947 */ /* 0x000fea000383ffff */
.L_x_51:
[----:B--2---:R-:W-:-:S07]  /*9760*/  MOV R4, UR48 ;  /* 0x0000003000047c02 */ /* 0x004fce0008000f00 */
.L_x_155:
[----:B--2---:R2:W3:Y:S02]  /*9770*/  SYNCS.PHASECHK.TRANS64.TRYWAIT P1, [R4+URZ+0xd0], R5 ;  /* 0x0000d005040075a7 */ /* 0x0044e400080211ff */
[----:B---3--:R-:W-:Y:S05]  /*9780*/  @!P1 NANOSLEEP.SYNCS 0x989680 ;  /* 0x009896800000995d */ /* 0x008fea0003900000 */
[----:B------:R-:W3:Y:S02]  /*9790*/  @!P1 SYNCS.PHASECHK.TRANS64 P1, [R4+URZ+0xd0], R5 ;  /* 0x0000d005040095a7 */ /* 0x000ee400080210ff */
[----:B---3--:R-:W-:Y:S05]  /*97a0*/  @!P1 BRA `(.L_x_155) ;  /* 0xfffffffc00f09947 */ /* 0x008fea000383ffff */
[----:B------:R-:W-:Y:S05]  /*97b0*/  BRA `(.L_x_156) ;  /* 0xffffff9c000c7947 */ /* 0x000fea000383ffff */
.L_x_59:
[----:B------:R-:W-:-:S07]  /*97c0*/  MOV R0, UR7 ;  /* 0x0000000700007c02 */ /* 0x000fce0008000f00 */
.L_x_157:
[----:B--2---:R2:W3:Y:S02]  /*97d0*/  SYNCS.PHASECHK.TRANS64.TRYWAIT P0, [R0+URZ+0xd0], R4 ;  /* 0x0000d004000075a7 */ /* 0x0044e400080011ff */
[----:B---3--:R-:W-:Y:S05]  /*97e0*/  @!P0 NANOSLEEP.SYNCS 0x989680 ;  /* 0x009896800000895d */ /* 0x008fea0003900000 */
[----:B------:R-:W3:Y:S02]  /*97f0*/  @!P0 SYNCS.PHASECHK.TRANS64 P0, [R0+URZ+0xd0], R4 ;  /* 0x0000d004000085a7 */ /* 0x000ee400080010ff */
[----:B---3--:R-:W-:Y:S05]  /*9800*/  @!P0 BRA `(.L_x_157) ;  /* 0xfffffffc00f08947 */ /* 0x008fea000383ffff */
[----:B------:R-:W-:Y:S05]  /*9810*/  BRA `(.L_x_158) ;  /* 0xffffffa000987947 */ /* 0x000fea000383ffff */
.L_x_60:
[----:B------:R-:W-:-:S07]  /*9820*/  MOV R4, UR9 ;  /* 0x0000000900047c02 */ /* 0x000fce0008000f00 */
.L_x_159:
[----:B--2---:R2:W3:Y:S02]  /*9830*/  SYNCS.PHASECHK.TRANS64.TRYWAIT P0, [R4+URZ+0xf0], R0 ;  /* 0x0000f000040075a7 */ /* 0x0044e400080011ff */
[----:B---3--:R-:W-:Y:S05]  /*9840*/  @!P0 NANOSLEEP.SYNCS 0x989680 ;  /* 0x009896800000895d */ /* 0x008fea0003900000 */
[----:B------:R-:W3:Y:S02]  /*9850*/  @!P0 SYNCS.PHASECHK.TRANS64 P0, [R4+URZ+0xf0], R0 ;  /* 0x0000f000040085a7 */ /* 0x000ee400080010ff */
[----:B---3--:R-:W-:Y:S05]  /*9860*/  @!P0 BRA `(.L_x_159) ;  /* 0xfffffffc00f08947 */ /* 0x008fea000383ffff */
[----:B------:R-:W-:Y:S05]  /*9870*/  BRA `(.L_x_160) ;  /* 0xffffffa000b47947 */ /* 0x000fea000383ffff */
.L_x_63:
[----:B--2---:R-:W-:Y:S07]  /*9880*/  MOV R0, UR8 ;  /* 0x0000000800007c02 */ /* 0x004fee0008000f00 */
.L_x_161:
[----:B--2---:R2:W3:Y:S02]  /*9890*/  SYNCS.PHASECHK.TRANS64.TRYWAIT P0, [R0+URZ], R5 ;  /* 0x00000005000075a7 */ /* 0x0044e400080011ff */
[----:B---3--:R-:W-:Y:S05]  /*98a0*/  @!P0 NANOSLEEP.SYNCS 0x989680 ;  /* 0x009896800000895d */ /* 0x008fea0003900000 */
[----:B------:R-:W3:Y:S02]  /*98b0*/  @!P0 SYNCS.PHASECHK.TRANS64 P0, [R0+URZ], R5 ;  /* 0x00000005000085a7 */ /* 0x000ee400080010ff */
[----:B---3--:R-:W-:Y:S05]  /*98c0*/  @!P0 BRA `(.L_x_161) ;  /* 0xfffffffc00f08947 */ /* 0x008fea000383ffff */
[----:B------:R-:W-:Y:S05]  /*98d0*/  BRA `(.L_x_62) ;  /* 0xffffffa000e47947 */ /* 0x000fea000383ffff */
.L_x_66:
[----:B------:R-:W-:-:S07]  /*98e0*/  MOV R0, UR5 ;  /* 0x0000000500007c02 */ /* 0x000fce0008000f00 */
.L_x_162:
[----:B--2---:R2:W4:Y:S02]  /*98f0*/  SYNCS.PHASECHK.TRANS64.TRYWAIT P0, [R0+URZ], R3 ;  /* 0x00000003000075a7 */ /* 0x00452400080011ff */
[----:B----4-:R-:W-:Y:S05]  /*9900*/  @!P0 NANOSLEEP.SYNCS 0x989680 ;  /* 0x009896800000895d */ /* 0x010fea0003900000 */
[----:B------:R-:W4:Y:S02]  /*9910*/  @!P0 SYNCS.PHASECHK.TRANS64 P0, [R0+URZ], R3 ;  /* 0x00000003000085a7 */ /* 0x000f2400080010ff */
[----:B----4-:R-:W-:Y:S05]  /*9920*/  @!P0 BRA `(.L_x_162) ;  /* 0xfffffffc00f08947 */ /* 0x010fea000383ffff */
[----:B------:R-:W-:Y:S05]  /*9930*/  BRA `(.L_x_163) ;  /* 0xffffffa400d07947 */ /* 0x000fea000383ffff */
.L_x_67:
[----:B------:R-:W-:-:S07]  /*9940*/  MOV R0, UR6 ;  /* 0x0000000600007c02 */ /* 0x000fce0008000f00 */
.L_x_164:
[----:B--2---:R2:W4:Y:S02]  /*9950*/  SYNCS.PHASECHK.TRANS64.TRYWAIT P0, [R0+URZ], R3 ;  /* 0x00000003000075a7 */ /* 0x00452400080011ff */
[----:B----4-:R-:W-:Y:S05]  /*9960*/  @!P0 NANOSLEEP.SYNCS 0x989680 ;  /* 0x009896800000895d */ /* 0x010fea0003900000 */
[----:B------:R-:W4:Y:S02]  /*9970*/  @!P0 SYNCS.PHASECHK.TRANS64 P0, [R0+URZ], R3 ;  /* 0x00000003000085a7 */ /* 0x000f2400080010ff */
[----:B----4-:R-:W-:Y:S05]  /*9980*/  @!P0 BRA `(.L_x_164) ;  /* 0xfffffffc00f08947 */ /* 0x010fea000383ffff */
[----:B------:R-:W-:Y:S05]  /*9990*/  BRA `(.L_x_165) ;  /* 0xffffffa400dc7947 */ /* 0x000fea000383ffff */
.L_x_72:
[----:B------:R-:W-:Y:S07]  /*99a0*/  MOV R9, UR15 ;  /* 0x0000000f00097c02 */ /* 0x000fee0008000f00 */
.L_x_166:
[----:B--2---:R2:W3:Y:S02]  /*99b0*/  SYNCS.PHASECHK.TRANS64.TRYWAIT P2, [R9+URZ+0xd0], R2 ;  /* 0x0000d002090075a7 */ /* 0x0044e400080411ff */
[----:B---3--:R-:W-:Y:S05]  /*99c0*/  @!P2 NANOSLEEP.SYNCS 0x989680 ;  /* 0x009896800000a95d */ /* 0x008fea0003900000 */
[----:B------:R-:W3:Y:S02]  /*99d0*/  @!P2 SYNCS.PHASECHK.TRANS64 P2, [R9+URZ+0xd0], R2 ;  /* 0x0000d0020900a5a7 */ /* 0x000ee400080410ff */
[----:B---3--:R-:W-:Y:S05]  /*99e0*/  @!P2 BRA `(.L_x_166) ;  /* 0xfffffffc00f0a947 */ /* 0x008fea000383ffff */
[----:B------:R-:W-:Y:S05]  /*99f0*/  BRA `(.L_x_167) ;  /* 0xffffffac00807947 */ /* 0x000fea000383ffff */
.L_x_75:
[----:B------:R-:W-:Y:S07]  /*9a00*/  MOV R0, UR15 ;  /* 0x0000000f00007c02 */ /* 0x000fee0008000f00 */
.L_x_168:
[----:B--2---:R2:W3:Y:S02]  /*9a10*/  SYNCS.PHASECHK.TRANS64.TRYWAIT P0, [R0+URZ+0xc8], R2 ;  /* 0x0000c802000075a7 */ /* 0x0044e400080011ff */
[----:B---3--:R-:W-:Y:S05]  /*9a20*/  @!P0 NANOSLEEP.SYNCS 0x989680 ;  /* 0x009896800000895d */ /* 0x008fea0003900000 */
[----:B------:R-:W3:Y:S02]  /*9a30*/  @!P0 SYNCS.PHASECHK.TRANS64 P0, [R0+URZ+0xc8], R2 ;  /* 0x0000c802000085a7 */ /* 0x000ee400080010ff */
[----:B---3--:R-:W-:Y:S05]  /*9a40*/  @!P0 BRA `(.L_x_168) ;  /* 0xfffffffc00f08947 */ /* 0x008fea000383ffff */
[----:B------:R-:W-:Y:S05]  /*9a50*/  BRA `(.L_x_74) ;  /* 0xffffffb000907947 */ /* 0x000fea000383ffff */
.L_x_78:
[----:B------:R-:W-:Y:S07]  /*9a60*/  MOV R0, UR15 ;  /* 0x0000000f00007c02 */ /* 0x000fee0008000f00 */
.L_x_169:
[----:B-1----:R1:W2:Y:S02]  /*9a70*/  SYNCS.PHASECHK.TRANS64.TRYWAIT P0, [R0+URZ+0xa0], R14 ;  /* 0x0000a00e000075a7 */ /* 0x0022a400080011ff */
[----:B--2---:R-:W-:Y:S05]  /*9a80*/  @!P0 NANOSLEEP.SYNCS 0x989680 ;  /* 0x009896800000895d */ /* 0x004fea0003900000 */
[----:B------:R-:W2:Y:S02]  /*9a90*/  @!P0 SYNCS.PHASECHK.TRANS64 P0, [R0+URZ+0xa0], R14 ;  /* 0x0000a00e000085a7 */ /* 0x000ea400080010ff */
[----:B--2---:R-:W-:Y:S05]  /*9aa0*/  @!P0 BRA `(.L_x_169) ;  /* 0xfffffffc00f08947 */ /* 0x004fea000383ffff */
[----:B------:R-:W-:Y:S05]  /*9ab0*/  BRA `(.L_x_170) ;  /* 0xffffffb400487947 */ /* 0x000fea000383ffff */
.L_x_79:
[----:B------:R-:W-:Y:S07]  /*9ac0*/  MOV R0, UR15 ;  /* 0x0000000f00007c02 */ /* 0x000fee0008000f00 */
.L_x_171:
[----:B-1----:R1:W2:Y:S02]  /*9ad0*/  SYNCS.PHASECHK.TRANS64.TRYWAIT P0, [R0+URZ+0xa8], R14 ;  /* 0x0000a80e000075a7 */ /* 0x0022a400080011ff */
[----:B--2---:R-:W-:Y:S05]  /*9ae0*/  @!P0 NANOSLEEP.SYNCS 0x989680 ;  /* 0x009896800000895d */ /* 0x004fea0003900000 */
[----:B------:R-:W2:Y:S02]  /*9af0*/  @!P0 SYNCS.PHASECHK.TRANS64 P0, [R0+URZ+0xa8], R14 ;  /* 0x0000a80e000085a7 */ /* 0x000ea400080010ff */
[----:B--2---:R-:W-:Y:S05]  /*9b00*/  @!P0 BRA `(.L_x_171) ;  /* 0xfffffffc00f08947 */ /* 0x004fea000383ffff */
[----:B------:R-:W-:Y:S05]  /*9b10*/  BRA `(.L_x_172) ;  /* 0xffffffb4007c7947 */ /* 0x000fea000383ffff */
.L_x_80:
[----:B------:R-:W-:Y:S07]  /*9b20*/  MOV R0, UR15 ;  /* 0x0000000f00007c02 */ /* 0x000fee0008000f00 */
.L_x_173:
[----:B-1----:R1:W2:Y:S02]  /*9b30*/  SYNCS.PHASECHK.TRANS64.TRYWAIT P0, [R0+URZ+0xb0], R14 ;  /* 0x0000b00e000075a7 */ /* 0x0022a400080011ff */
[----:B--2---:R-:W-:Y:S05]  /*9b40*/  @!P0 NANOSLEEP.SYNCS 0x989680 ;  /* 0x009896800000895d */ /* 0x004fea0003900000 */
[----:B------:R-:W2:Y:S02]  /*9b50*/  @!P0 SYNCS.PHASECHK.TRANS64 P0, [R0+URZ+0xb0], R14 ;  /* 0x0000b00e000085a7 */ /* 0x000ea400080010ff */
[----:B--2---:R-:W-:Y:S05]  /*9b60*/  @!P0 BRA `(.L_x_173) ;  /* 0xfffffffc00f08947 */ /* 0x004fea000383ffff */
[----:B------:R-:W-:Y:S05]  /*9b70*/  BRA `(.L_x_174) ;  /* 0xffffffb400c07947 */ /* 0x000fea000383ffff */
.L_x_81:
[----:B------:R-:W-:Y:S07]  /*9b80*/  MOV R0, UR15 ;  /* 0x0000000f00007c02 */ /* 0x000fee0008000f00 */
.L_x_175:
[----:B-1----:R1:W2:Y:S02]  /*9b90*/  SYNCS.PHASECHK.TRANS64.TRYWAIT P0, [R0+URZ+0xb8], R14 ;  /* 0x0000b80e000075a7 */ /* 0x0022a400080011ff */
[----:B--2---:R-:W-:Y:S05]  /*9ba0*/  @!P0 NANOSLEEP.SYNCS 0x989680 ;  /* 0x009896800000895d */ /* 0x004fea0003900000 */
[----:B------:R-:W2:Y:S02]  /*9bb0*/  @!P0 SYNCS.PHASECHK.TRANS64 P0, [R0+URZ+0xb8], R14 ;  /* 0x0000b80e000085a7 */ /* 0x000ea400080010ff */
[----:B--2---:R-:W-:Y:S05]  /*9bc0*/  @!P0 BRA `(.L_x_175) ;  /* 0xfffffffc00f08947 */ /* 0x004fea000383ffff */
[----:B------:R-:W-:Y:S05]  /*9bd0*/  BRA `(.L_x_176) ;  /* 0xffffffb800447947 */ /* 0x000fea000383ffff */
.L_x_83:
[----:B------:R-:W-:-:S07]  /*9be0*/  MOV R0, UR15 ;  /* 0x0000000f00007c02 */ /* 0x000fce0008000f00 */
.L_x_177:
[----:B-1----:R1:W2:Y:S02]  /*9bf0*/  SYNCS.PHASECHK.TRANS64.TRYWAIT P0, [R0+URZ+0xa0], R2 ;  /* 0x0000a002000075a7 */ /* 0x0022a400080011ff */
[----:B--2---:R-:W-:Y:S05]  /*9c00*/  @!P0 NANOSLEEP.SYNCS 0x989680 ;  /* 0x009896800000895d */ /* 0x004fea0003900000 */
[----:B------:R-:W2:Y:S02]  /*9c10*/  @!P0 SYNCS.PHASECHK.TRANS64 P0, [R0+URZ+0xa0], R2 ;  /* 0x0000a002000085a7 */ /* 0x000ea400080010ff */
[----:B--2---:R-:W-:Y:S05]  /*9c20*/  @!P0 BRA `(.L_x_177) ;  /* 0xfffffffc00f08947 */ /* 0x004fea000383ffff */
[----:B------:R-:W-:Y:S05]  /*9c30*/  BRA `(.L_x_178) ;  /* 0xffffffb800a87947 */ /* 0x000fea000383ffff */
.L_x_84:
[----:B-1----:R-:W-:-:S07]  /*9c40*/  MOV R0, UR15 ;  /* 0x0000000f00007c02 */ /* 0x002fce0008000f00 */
.L_x_179:
[----:B-1----:R1:W2:Y:S02]  /*9c50*/  SYNCS.PHASECHK.TRANS64.TRYWAIT P0, [R0+URZ+0xa8], R2 ;  /* 0x0000a802000075a7 */ /* 0x0022a400080011ff */
[----:B--2---:R-:W-:Y:S05]  /*9c60*/  @!P0 NANOSLEEP.SYNCS 0x989680 ;  /* 0x009896800000895d */ /* 0x004fea0003900000 */
[----:B------:R-:W2:Y:S02]  /*9c70*/  @!P0 SYNCS.PHASECHK.TRANS64 P0, [R0+URZ+0xa8], R2 ;  /* 0x0000a802000085a7 */ /* 0x000ea400080010ff */
[----:B--2---:R-:W-:Y:S05]  /*9c80*/  @!P0 BRA `(.L_x_179) ;  /* 0xfffffffc00f08947 */ /* 0x004fea000383ffff */
[----:B------:R-:W-:Y:S05]  /*9c90*/  BRA `(.L_x_180) ;  /* 0xffffffb800987947 */ /* 0x000fea000383ffff */
.L_x_85:
[----:B-1----:R-:W-:-:S07]  /*9ca0*/  MOV R0, UR15 ;  /* 0x0000000f00007c02 */ /* 0x002fce0008000f00 */
.L_x_181:
[----:B-1----:R1:W2:Y:S02]  /*9cb0*/  SYNCS.PHASECHK.TRANS64.TRYWAIT P0, [R0+URZ+0xb0], R2 ;  /* 0x0000b002000075a7 */ /* 0x0022a400080011ff */
[----:B--2---:R-:W-:Y:S05]  /*9cc0*/  @!P0 NANOSLEEP.SYNCS 0x989680 ;  /* 0x009896800000895d */ /* 0x004fea0003900000 */
[----:B------:R-:W2:Y:S02]  /*9cd0*/  @!P0 SYNCS.PHASECHK.TRANS64 P0, [R0+URZ+0xb0], R2 ;  /* 0x0000b002000085a7 */ /* 0x000ea400080010ff */
[----:B--2---:R-:W-:Y:S05]  /*9ce0*/  @!P0 BRA `(.L_x_181) ;  /* 0xfffffffc00f08947 */ /* 0x004fea000383ffff */
[----:B------:R-:W-:Y:S05]  /*9cf0*/  BRA `(.L_x_182) ;  /* 0xffffffb800887947 */ /* 0x000fea000383ffff */
.L_x_87:
[----:B------:R-:W-:Y:S07]  /*9d00*/  MOV R0, UR50 ;  /* 0x0000003200007c02 */ /* 0x000fee0008000f00 */
.L_x_183:
[----:B-1----:R1:W2:Y:S02]  /*9d10*/  SYNCS.PHASECHK.TRANS64.TRYWAIT P0, [R0+URZ+0xd0], R2 ;  /* 0x0000d002000075a7 */ /* 0x0022a400080011ff */
[----:B--2---:R-:W-:Y:S05]  /*9d20*/  @!P0 NANOSLEEP.SYNCS 0x989680 ;  /* 0x009896800000895d */ /* 0x004fea0003900000 */
[----:B------:R-:W2:Y:S02]  /*9d30*/  @!P0 SYNCS.PHASECHK.TRANS64 P0, [R0+URZ+0xd0], R2 ;  /* 0x0000d002000085a7 */ /* 0x000ea400080010ff */
[----:B--2---:R-:W-:Y:S05]  /*9d40*/  @!P0 BRA `(.L_x_183) ;  /* 0xfffffffc00f08947 */ /* 0x004fea000383ffff */
[----:B------:R-:W-:Y:S05]  /*9d50*/  BRA `(.L_x_184) ;  /* 0xffffffbc00707947 */ /* 0x000fea000383ffff */
.L_x_98:
[----:B-1----:R-:W-:Y:S04]  /*9d60*/  MOV R2, UR50 ;  /* 0x0000003200027c02 */ /* 0x002fe80008000f00 */
[----:B------:R1:W3:Y:S03]  /*9d70*/  SYNCS.PHASECHK.TRANS64.TRYWAIT P1, [R2+URZ+0x80], R3 ;  /* 0x00008003020075a7 */ /* 0x0002e600080211ff */
[----:B---3--:R-:W-:Y:S05]  /*9d80*/  @!P1 NANOSLEEP.SYNCS 0x989680 ;  /* 0x009896800000995d */ /* 0x008fea0003900000 */
[----:B------:R-:W3:Y:S02]  /*9d90*/  @!P1 SYNCS.PHASECHK.TRANS64 P1, [R2+URZ+0x80], R3 ;  /* 0x00008003020095a7 */ /* 0x000ee400080210ff */
[----:B---3--:R-:W-:Y:S05]  /*9da0*/  @!P1 BRA `(.L_x_98) ;  /* 0xfffffffc00ec9947 */ /* 0x008fea000383ffff */
[----:B------:R-:W-:Y:S05]  /*9db0*/  BRA `(.L_x_97) ;  /* 0xffffffcc00907947 */ /* 0x000fea000383ffff */
.L_x_100:
[----:B-1----:R1:W4:Y:S02]  /*9dc0*/  SYNCS.PHASECHK.TRANS64.TRYWAIT P0, [R41+URZ+0xe0], R0 ;  /* 0x0000e000290075a7 */ /* 0x00232400080011ff */
[----:B----4-:R-:W-:Y:S05]  /*9dd0*/  @!P0 NANOSLEEP.SYNCS 0x989680 ;  /* 0x009896800000895d */ /* 0x010fea0003900000 */
[----:B------:R-:W4:Y:S02]  /*9de0*/  @!P0 SYNCS.PHASECHK.TRANS64 P0, [R41+URZ+0xe0], R0 ;  /* 0x0000e000290085a7 */ /* 0x000f2400080010ff */
[----:B----4-:R-:W-:Y:S05]  /*9df0*/  @!P0 BRA `(.L_x_100) ;  /* 0xfffffffc00f08947 */ /* 0x010fea000383ffff */
[----:B------:R-:W-:Y:S05]  /*9e00*/  BRA `(.L_x_99) ;  /* 0xffffffcc00bc7947 */ /* 0x000fea000383ffff */
.L_x_109:
[----:B-1----:R1:W2:Y:S02]  /*9e10*/  SYNCS.PHASECHK.TRANS64.TRYWAIT P0, [R2+URZ+0x80], R0 ;  /* 0x00008000020075a7 */ /* 0x0022a400080011ff */
[----:B--2---:R-:W-:Y:S05]  /*9e20*/  @!P0 NANOSLEEP.SYNCS 0x989680 ;  /* 0x009896800000895d */ /* 0x004fea0003900000 */
[----:B------:R-:W2:Y:S02]  /*9e30*/  @!P0 SYNCS.PHASECHK.TRANS64 P0, [R2+URZ+0x80], R0 ;  /* 0x00008000020085a7 */ /* 0x000ea400080010ff */
[----:B--2---:R-:W-:Y:S05]  /*9e40*/  @!P0 BRA `(.L_x_109) ;  /* 0xfffffffc00f08947 */ /* 0x004fea000383ffff */
[----:B------:R-:W-:Y:S05]  /*9e50*/  BRA `(.L_x_108) ;  /* 0xffffffd400e07947 */ /* 0x000fea000383ffff */
.L_x_117:
[----:B-1----:R1:W2:Y:S02]  /*9e60*/  SYNCS.PHASECHK.TRANS64.TRYWAIT P0, [R2+URZ+0x80], R5 ;  /* 0x00008005020075a7 */ /* 0x0022a400080011ff */
[----:B--2---:R-:W-:Y:S05]  /*9e70*/  @!P0 NANOSLEEP.SYNCS 0x989680 ;  /* 0x009896800000895d */ /* 0x004fea0003900000 */
[----:B------:R-:W2:Y:S02]  /*9e80*/  @!P0 SYNCS.PHASECHK.TRANS64 P0, [R2+URZ+0x80], R5 ;  /* 0x00008005020085a7 */ /* 0x000ea400080010ff */
[----:B--2---:R-:W-:Y:S05]  /*9e90*/  @!P0 BRA `(.L_x_117) ;  /* 0xfffffffc00f08947 */ /* 0x004fea000383ffff */
[----:B------:R-:W-:Y:S05]  /*9ea0*/  BRA `(.L_x_116) ;  /* 0xffffffe0001c7947 */ /* 0x000fea000383ffff */
.L_x_125:
[----:B--2---:R2:W3:Y:S02]  /*9eb0*/  SYNCS.PHASECHK.TRANS64.TRYWAIT P0, [R2+URZ+0x80], R0 ;  /* 0x00008000020075a7 */ /* 0x0044e400080011ff */
[----:B---3--:R-:W-:Y:S05]  /*9ec0*/  @!P0 NANOSLEEP.SYNCS 0x989680 ;  /* 0x009896800000895d */ /* 0x008fea0003900000 */
[----:B------:R-:W3:Y:S02]  /*9ed0*/  @!P0 SYNCS.PHASECHK.TRANS64 P0, [R2+URZ+0x80], R0 ;  /* 0x00008000020085a7 */ /* 0x000ee400080010ff */
[----:B---3--:R-:W-:Y:S05]  /*9ee0*/  @!P0 BRA `(.L_x_125) ;  /* 0xfffffffc00f08947 */ /* 0x008fea000383ffff */
[----:B------:R-:W-:Y:S05]  /*9ef0*/  BRA `(.L_x_124) ;  /* 0xffffffe800547947 */ /* 0x000fea000383ffff */
        .weak           $__internal_0_$__cuda_sm10x_tcgen05_guardrail_trap_col_being_dealloced_not_returned_by_alloc
        .type           $__internal_0_$__cuda_sm10x_tcgen05_guardrail_trap_col_being_dealloced_not_returned_by_alloc,@function
        .size           $__internal_0_$__cuda_sm10x_tcgen05_guardrail_trap_col_being_dealloced_not_returned_by_alloc,($__internal_1_$__cuda_sm10x_tcgen05_guardrail_trap_phase_invalid_during_alloc - $__internal_0_$__cuda_sm10x_tcgen05_guardrail_trap_col_being_dealloced_not_returned_by_alloc)
$__internal_0_$__cuda_sm10x_tcgen05_guardrail_trap_col_being_dealloced_not_returned_by_alloc:
[----:B------:R-:W-:Y:S05]  /*9f00*/  BPT.TRAP 0x1 ;  /* 0x000000040000795c */ /* 0x000fea0000300000 */
[----:B------:R-:W-:-:S04]  /*9f10*/  HFMA2 R3, -RZ, RZ, 0, 0 ;  /* 0x00000000ff037431 */ /* 0x000fc800000001ff */
[----:B------:R-:W-:Y:S05]  /*9f20*/  RET.REL.NODEC R2 `(_ZN7cutlass13device_kernelINS_4conv6kernel13ConvUniversalINS1_16ConvProblemShapeILNS1_8OperatorE2ELi2EEENS1_10collective14CollectiveConvINS1_47MainloopSm100TmaUmmaWarpSpecializedImplicitGemmILS5_2ELi8ELi2ELi1ELi2EN4cute5tupleIJNSA_1CILi2EEENSC_ILi1EEESE_EEEEENSB_IJNSC_ILi64EEENSB_IJNSC_ILi128EEEEEENSB_IJNSC_ILi32EEEEEEEEENS_10tfloat32_tESN_NSA_8TiledMMAINSA_8MMA_AtomIJNSA_17SM100_MMA_TF32_SSISN_SN_fLi64ELi128ELNSA_4UMMA5MajorE1ELSS_1ELNSR_7ScaleInE0ELST_0EEEEEENSA_6LayoutINSB_IJSE_SE_SE_EEENSB_IJNSC_ILi0EEESY_SY_EEEEENSB_IJNSA_10UnderscoreES11_S11_EEEEENS7_6detail27Sm100ImplicitGemmTileTraitsINSA_13SM90_TMA_LOADENSA_14ComposedLayoutINSA_7SwizzleILi2ELi5ELi2EEENSA_18smem_ptr_flag_bitsILi32EEENSW_INSB_IJSK_NSC_ILi4EEEEEENSB_IJSE_SK_EEEEEEEvEENS15_INSA_30SM90_TMA_LOAD_IM2COL_MULTICASTES1G_vEEEENS_8epilogue10collective18CollectiveEpilogueINS1L_23Sm100TmaWarpSpecializedILi4ELi2ELi16ELb1ELb0EEEJSM_NSB_IJNSW_ISH_SE_EENSW_ISK_SE_EEEEESN_NSB_IJlNSB_IJSE_llEEESY_EEESN_S1U_NS1L_6fusion15FusionCallbacksIS1P_NS1V_17LinearCombinationISN_fSN_fLNS_15FloatRoundStyleE2EEESM_S1S_JEEENSA_5SM1004TMEM4LOAD26SM100_TMEM_LOAD_16dp128b8xES16_NS17_INS18_ILi3ELi4ELi3EEES1B_NSW_INSB_IJNSC_ILi8EEESK_EEENSB_IJSK_SE_EEEEEEENSA_17SM75_U32x4_LDSM_NENSA_14SM90_TMA_STOREES2A_NSA_17SM90_U32x4_STSM_NENSA_39AutoVectorizingCopyWithAssumedAlignmentILi128EEEEEEvvEEEEvNT_6ParamsE) ;  /* 0xffffff6002347950 */ /* 0x000fea0003c3ffff */
        .weak           $__internal_1_$__cuda_sm10x_tcgen05_guardrail_trap_phase_invalid_during_alloc
        .type           $__internal_1_$__cuda_sm10x_tcgen05_guardrail_trap_phase_invalid_during_alloc,@function
        .size           $__internal_1_$__cuda_sm10x_tcgen05_guardrail_trap_phase_invalid_during_alloc,($__internal_2_$__cuda_sm10x_tcgen05_guardrail_trap_unallocated_columns_being_dealloced - $__internal_1_$__cuda_sm10x_tcgen05_guardrail_trap_phase_invalid_during_alloc)
$__internal_1_$__cuda_sm10x_tcgen05_guardrail_trap_phase_invalid_during_alloc:
[----:B------:R-:W-:Y:S05]  /*9f30*/  BPT.TRAP 0x1 ;  /* 0x000000040000795c */ /* 0x000fea0000300000 */
[----:B------:R-:W-:-:S04]  /*9f40*/  MOV R3, 0x0 ;  /* 0x0000000000037802 */ /* 0x000fc80000000f00 */
[----:B------:R-:W-:Y:S05]  /*9f50*/  RET.REL.NODEC R2 `(_ZN7cutlass13device_kernelINS_4conv6kernel13ConvUniversalINS1_16ConvProblemShapeILNS1_8OperatorE2ELi2EEENS1_10collective14CollectiveConvINS1_47MainloopSm100TmaUmmaWarpSpecializedImplicitGemmILS5_2ELi8ELi2ELi1ELi2EN4cute5tupleIJNSA_1CILi2EEENSC_ILi1EEESE_EEEEENSB_IJNSC_ILi64EEENSB_IJNSC_ILi128EEEEEENSB_IJNSC_ILi32EEEEEEEEENS_10tfloat32_tESN_NSA_8TiledMMAINSA_8MMA_AtomIJNSA_17SM100_MMA_TF32_SSISN_SN_fLi64ELi128ELNSA_4UMMA5MajorE1ELSS_1ELNSR_7ScaleInE0ELST_0EEEEEENSA_6LayoutINSB_IJSE_SE_SE_EEENSB_IJNSC_ILi0EEESY_SY_EEEEENSB_IJNSA_10UnderscoreES11_S11_EEEEENS7_6detail27Sm100ImplicitGemmTileTraitsINSA_13SM90_TMA_LOADENSA_14ComposedLayoutINSA_7SwizzleILi2ELi5ELi2EEENSA_18smem_ptr_flag_bitsILi32EEENSW_INSB_IJSK_NSC_ILi4EEEEEENSB_IJSE_SK_EEEEEEEvEENS15_INSA_30SM90_TMA_LOAD_IM2COL_MULTICASTES1G_vEEEENS_8epilogue10collective18CollectiveEpilogueINS1L_23Sm100TmaWarpSpecializedILi4ELi2ELi16ELb1ELb0EEEJSM_NSB_IJNSW_ISH_SE_EENSW_ISK_SE_EEEEESN_NSB_IJlNSB_IJSE_llEEESY_EEESN_S1U_NS1L_6fusion15FusionCallbacksIS1P_NS1V_17LinearCombinationISN_fSN_fLNS_15FloatRoundStyleE2EEESM_S1S_JEEENSA_5SM1004TMEM4LOAD26SM100_TMEM_LOAD_16dp128b8xES16_NS17_INS18_ILi3ELi4ELi3EEES1B_NSW_INSB_IJNSC_ILi8EEESK_EEENSB_IJSK_SE_EEEEEEENSA_17SM75_U32x4_LDSM_NENSA_14SM90_TMA_STOREES2A_NSA_17SM90_U32x4_STSM_NENSA_39AutoVectorizingCopyWithAssumedAlignmentILi128EEEEEEvvEEEEvNT_6ParamsE) ;  /* 0xffffff6002287950 */ /* 0x000fea0003c3ffff */
        .weak           $__internal_2_$__cuda_sm10x_tcgen05_guardrail_trap_unallocated_columns_being_dealloced
        .type           $__internal_2_$__cuda_sm10x_tcgen05_guardrail_trap_unallocated_columns_being_dealloced,@function
        .size           $__internal_2_$__cuda_sm10x_tcgen05_guardrail_trap_unallocated_columns_being_dealloced,(.L_x_186 - $__internal_2_$__cuda_sm10x_tcgen05_guardrail_trap_unallocated_columns_being_dealloced)
$__internal_2_$__cuda_sm10x_tcgen05_guardrail_trap_unallocated_columns_being_dealloced:
[----:B------:R-:W-:Y:S05]  /*9f60*/  BPT.TRAP 0x1 ;  /* 0x000000040000795c */ /* 0x000fea0000300000 */
[----:B------:R-:W-:-:S04]  /*9f70*/  HFMA2 R3, -RZ, RZ, 0, 0 ;  /* 0x00000000ff037431 */ /* 0x000fc800000001ff */
[----:B------:R-:W-:Y:S05]  /*9f80*/  RET.REL.NODEC R2 `(_ZN7cutlass13device_kernelINS_4conv6kernel13ConvUniversalINS1_16ConvProblemShapeILNS1_8OperatorE2ELi2EEENS1_10collective14CollectiveConvINS1_47MainloopSm100TmaUmmaWarpSpecializedImplicitGemmILS5_2ELi8ELi2ELi1ELi2EN4cute5tupleIJNSA_1CILi2EEENSC_ILi1EEESE_EEEEENSB_IJNSC_ILi64EEENSB_IJNSC_ILi128EEEEEENSB_IJNSC_ILi32EEEEEEEEENS_10tfloat32_tESN_NSA_8TiledMMAINSA_8MMA_AtomIJNSA_17SM100_MMA_TF32_SSISN_SN_fLi64ELi128ELNSA_4UMMA5MajorE1ELSS_1ELNSR_7ScaleInE0ELST_0EEEEEENSA_6LayoutINSB_IJSE_SE_SE_EEENSB_IJNSC_ILi0EEESY_SY_EEEEENSB_IJNSA_10UnderscoreES11_S11_EEEEENS7_6detail27Sm100ImplicitGemmTileTraitsINSA_13SM90_TMA_LOADENSA_14ComposedLayoutINSA_7SwizzleILi2ELi5ELi2EEENSA_18smem_ptr_flag_bitsILi32EEENSW_INSB_IJSK_NSC_ILi4EEEEEENSB_IJSE_SK_EEEEEEEvEENS15_INSA_30SM90_TMA_LOAD_IM2COL_MULTICASTES1G_vEEEENS_8epilogue10collective18CollectiveEpilogueINS1L_23Sm100TmaWarpSpecializedILi4ELi2ELi16ELb1ELb0EEEJSM_NSB_IJNSW_ISH_SE_EENSW_ISK_SE_EEEEESN_NSB_IJlNSB_IJSE_llEEESY_EEESN_S1U_NS1L_6fusion15FusionCallbacksIS1P_NS1V_17LinearCombinationISN_fSN_fLNS_15FloatRoundStyleE2EEESM_S1S_JEEENSA_5SM1004TMEM4LOAD26SM100_TMEM_LOAD_16dp128b8xES16_NS17_INS18_ILi3ELi4ELi3EEES1B_NSW_INSB_IJNSC_ILi8EEESK_EEENSB_IJSK_SE_EEEEEEENSA_17SM75_U32x4_LDSM_NENSA_14SM90_TMA_STOREES2A_NSA_17SM90_U32x4_STSM_NENSA_39AutoVectorizingCopyWithAssumedAlignmentILi128EEEEEEvvEEEEvNT_6ParamsE) ;  /* 0xffffff60021c7950 */ /* 0x000fea0003c3ffff */
.L_x_185:
[----:B------:R-:W-:-:S00]  /*9f90*/  BRA `(.L_x_185) ;  /* 0xfffffffc00fc7947 */ /* 0x000fc0000383ffff */
[----:B------:R-:W-:-:S00]  /*9fa0*/  NOP ;  /* 0x0000000000007918 */ /* 0x000fc00000000000 */
        /* <DEDUP_REMOVED lines=13> */
.L_x_186:


//--------------------- .nv.global.init           --------------------------
	.section	.nv.global.init,"aw",@progbits
.nv.global.init:
	.type		$str$29,@object
	.size		$str$29,($str$30 - $str$29)
$str$29:
        /*0000*/ 	.byte	0x28, 0x61, 0x64, 0x64, 0x72, 0x65, 0x73, 0x73, 0x20, 0x26, 0x20, 0x6d, 0x61, 0x73, 0x6b, 0x29
        /*0010*/ 	.byte	0x20, 0x3d, 0x3d, 0x20, 0x30, 0x00
	.type		$str$30,@object
	.size		$str$30,($str$28 - $str$30)
$str$30:
        /*0016*/ 	.byte	0x2f, 0x74, 0x6d, 0x70, 0x2f, 0x63, 0x75, 0x74, 0x6c, 0x61, 0x73, 0x73, 0x5f, 0x73, 0x77, 0x65
        /*0026*/ 	.byte	0x65, 0x70, 0x5f, 0x73, 0x72, 0x63, 0x2f, 0x69, 0x6e, 0x63, 0x6c, 0x75, 0x64, 0x65, 0x2f, 0x63
        /*0036*/ 	.byte	0x75, 0x74, 0x65, 0x2f, 0x70, 0x6f, 0x69, 0x6e, 0x74, 0x65, 0x72, 0x5f, 0x66, 0x6c, 0x61, 0x67
        /*0046*/ 	.byte	0x67, 0x65, 0x64, 0x2e, 0x68, 0x70, 0x70, 0x00
	.type		$str$28,@object
	.size		$str$28,($str$27 - $str$28)
$str$28:
        /*004e*/ 	.byte	0x2f, 0x74, 0x6d, 0x70, 0x2f, 0x63, 0x75, 0x74, 0x6c, 0x61, 0x73, 0x73, 0x5f, 0x73, 0x77, 0x65
        /*005e*/ 	.byte	0x65, 0x70, 0x5f, 0x73, 0x72, 0x63, 0x2f, 0x69, 0x6e, 0x63, 0x6c, 0x75, 0x64, 0x65, 0x2f, 0x63
        /*006e*/ 	.byte	0x75, 0x74, 0x65, 0x2f, 0x61, 0x74, 0x6f, 0x6d, 0x2f, 0x63, 0x6f, 0x70, 0x79, 0x5f, 0x74, 0x72
        /*007e*/ 	.byte	0x61, 0x69, 0x74, 0x73, 0x5f, 0x73, 0x6d, 0x31, 0x30, 0x30, 0x2e, 0x68, 0x70, 0x70, 0x00
	.type		$str$27,@object
	.size		$str$27,(__unnamed_1 - $str$27)
$str$27:
        /*008d*/ 	.byte	0x28, 0x28, 0x75, 0x69, 0x6e, 0x74, 0x33, 0x32, 0x5f, 0x74, 0x28, 0x74, 0x68, 0x72, 0x65, 0x61
        /*009d*/ 	.byte	0x64, 0x49, 0x64, 0x78, 0x2e, 0x78, 0x29, 0x20, 0x2f, 0x20, 0x33, 0x32, 0x29, 0x20, 0x25, 0x20
        /*00ad*/ 	.byte	0x34, 0x29, 0x20, 0x3d, 0x3d, 0x20, 0x28, 0x28, 0x28, 0x74, 0x6d, 0x65, 0x6d, 0x5f, 0x61, 0x64
        /*00bd*/ 	.byte	0x64, 0x72, 0x20, 0x3e, 0x3e, 0x20, 0x31, 0x36, 0x29, 0x20, 0x2f, 0x20, 0x33, 0x32, 0x29, 0x20
        /*00cd*/ 	.byte	0x25, 0x20, 0x34, 0x29, 0x00
	.type		__unnamed_1,@object
	.size		__unnamed_1,(__unnamed_2 - __unnamed_1)
__unnamed_1:
        /*00d2*/ 	.byte	0x61, 0x75, 0x74, 0x6f, 0x20, 0x63, 0x75, 0x74, 0x65, 0x3a, 0x3a, 0x61, 0x73, 0x5f, 0x70, 0x6f
        /* <DEDUP_REMOVED lines=24> */
        /*0262*/ 	.byte	0x30, 0x34, 0x38, 0x3e, 0x3e, 0x3e, 0x3e, 0x5d, 0x00
	.type		__unnamed_2,@object
	.size		__unnamed_2,(.L_2 - __unnamed_2)
__unnamed_2:
        /* <DEDUP_REMOVED lines=45> */
        /*053b*/ 	.byte	0x3e, 0x3e, 0x3e, 0x5d, 0x00
.L_2:


//--------------------- .nv.shared._ZN7cutlass13device_kernelINS_4conv6kernel13ConvUniversalINS1_16ConvProblemShapeILNS1_8OperatorE2ELi2EEENS1_10collective14CollectiveConvINS1_47MainloopSm100TmaUmmaWarpSpecializedImplicitGemmILS5_2ELi8ELi2ELi1ELi2EN4cute5tupleIJNSA_1CILi2EEENSC_ILi1EEESE_EEEEENSB_IJNSC_ILi64EEENSB_IJNSC_ILi128EEEEEENSB_IJNSC_ILi32EEEEEEEEENS_10tfloat32_tESN_NSA_8TiledMMAINSA_8MMA_AtomIJNSA_17SM100_MMA_TF32_SSISN_SN_fLi64ELi128ELNSA_4UMMA5MajorE1ELSS_1ELNSR_7ScaleInE0ELST_0EEEEEENSA_6LayoutINSB_IJSE_SE_SE_EEENSB_IJNSC_ILi0EEESY_SY_EEEEENSB_IJNSA_10UnderscoreES11_S11_EEEEENS7_6detail27Sm100ImplicitGemmTileTraitsINSA_13SM90_TMA_LOADENSA_14ComposedLayoutINSA_7SwizzleILi2ELi5ELi2EEENSA_18smem_ptr_flag_bitsILi32EEENSW_INSB_IJSK_NSC_ILi4EEEEEENSB_IJSE_SK_EEEEEEEvEENS15_INSA_30SM90_TMA_LOAD_IM2COL_MULTICASTES1G_vEEEENS_8epilogue10collective18CollectiveEpilogueINS1L_23Sm100TmaWarpSpecializedILi4ELi2ELi16ELb1ELb0EEEJSM_NSB_IJNSW_ISH_SE_EENSW_ISK_SE_EEEEESN_NSB_IJlNSB_IJSE_llEEESY_EEESN_S1U_NS1L_6fusion15FusionCallbacksIS1P_NS1V_17LinearCombinationISN_fSN_fLNS_15FloatRoundStyleE2EEESM_S1S_JEEENSA_5SM1004TMEM4LOAD26SM100_TMEM_LOAD_16dp128b8xES16_NS17_INS18_ILi3ELi4ELi3EEES1B_NSW_INSB_IJNSC_ILi8EEESK_EEENSB_IJSK_SE_EEEEEEENSA_17SM75_U32x4_LDSM_NENSA_14SM90_TMA_STOREES2A_NSA_17SM90_U32x4_STSM_NENSA_39AutoVectorizingCopyWithAssumedAlignmentILi128EEEEEEvvEEEEvNT_6ParamsE --------------------------
	.section	.nv.shared._ZN7cutlass13device_kernelINS_4conv6kernel13ConvUniversalINS1_16ConvProblemShapeILNS1_8OperatorE2ELi2EEENS1_10collective14CollectiveConvINS1_47MainloopSm100TmaUmmaWarpSpecializedImplicitGemmILS5_2ELi8ELi2ELi1ELi2EN4cute5tupleIJNSA_1CILi2EEENSC_ILi1EEESE_EEEEENSB_IJNSC_ILi64EEENSB_IJNSC_ILi128EEEEEENSB_IJNSC_ILi32EEEEEEEEENS_10tfloat32_tESN_NSA_8TiledMMAINSA_8MMA_AtomIJNSA_17SM100_MMA_TF32_SSISN_SN_fLi64ELi128ELNSA_4UMMA5MajorE1ELSS_1ELNSR_7ScaleInE0ELST_0EEEEEENSA_6LayoutINSB_IJSE_SE_SE_EEENSB_IJNSC_ILi0EEESY_SY_EEEEENSB_IJNSA_10UnderscoreES11_S11_EEEEENS7_6detail27Sm100ImplicitGemmTileTraitsINSA_13SM90_TMA_LOADENSA_14ComposedLayoutINSA_7SwizzleILi2ELi5ELi2EEENSA_18smem_ptr_flag_bitsILi32EEENSW_INSB_IJSK_NSC_ILi4EEEEEENSB_IJSE_SK_EEEEEEEvEENS15_INSA_30SM90_TMA_LOAD_IM2COL_MULTICASTES1G_vEEEENS_8epilogue10collective18CollectiveEpilogueINS1L_23Sm100TmaWarpSpecializedILi4ELi2ELi16ELb1ELb0EEEJSM_NSB_IJNSW_ISH_SE_EENSW_ISK_SE_EEEEESN_NSB_IJlNSB_IJSE_llEEESY_EEESN_S1U_NS1L_6fusion15FusionCallbacksIS1P_NS1V_17LinearCombinationISN_fSN_fLNS_15FloatRoundStyleE2EEESM_S1S_JEEENSA_5SM1004TMEM4LOAD26SM100_TMEM_LOAD_16dp128b8xES16_NS17_INS18_ILi3ELi4ELi3EEES1B_NSW_INSB_IJNSC_ILi8EEESK_EEENSB_IJSK_SE_EEEEEEENSA_17SM75_U32x4_LDSM_NENSA_14SM90_TMA_STOREES2A_NSA_17SM90_U32x4_STSM_NENSA_39AutoVectorizingCopyWithAssumedAlignmentILi128EEEEEEvvEEEEvNT_6ParamsE,"aw",@nobits
	.sectionflags	@""
	.align	16
	.zero		1024


//--------------------- .nv.shared.reserved.0     --------------------------
	.section	.nv.shared.reserved.0,"aw",@nobits
	.weak		__nv_reservedSMEM_offset_0_alias
	.size		__nv_reservedSMEM_offset_0_alias, 0, 64
	.other		__nv_reservedSMEM_offset_0_alias,@"STO_CUDA_RESERVED_SHARED STV_DEFAULT"
__nv_reservedSMEM_offset_0_alias:
	.zero		0
.nv.shared.reserved.0:
	.zero		64
	.weak		__nv_reservedSMEM_tcgen05_partition
	.type		__nv_reservedSMEM_tcgen05_partition,@object
	.size		__nv_reservedSMEM_tcgen05_partition,(.L_0 - __nv_reservedSMEM_tcgen05_partition)
__nv_reservedSMEM_tcgen05_partition:
	.zero		32
.L_0:


//--------------------- .nv.global                --------------------------
	.section	.nv.global,"aw",@nobits
.nv.global:
	.type		_ZN39_INTERNAL_5a3ed5f5_4_k_cu_80b4a402_51954cute1_E,@object
	.size		_ZN39_INTERNAL_5a3ed5f5_4_k_cu_80b4a402_51954cute1_E,(_ZN39_INTERNAL_5a3ed5f5_4_k_cu_80b4a402_51954cuda3std3__45__cpo6cbeginE - _ZN39_INTERNAL_5a3ed5f5_4_k_cu_80b4a402_51954cute1_E)
_ZN39_INTERNAL_5a3ed5f5_4_k_cu_80b4a402_51954cute1_E:
	.zero		1
	.type		_ZN39_INTERNAL_5a3ed5f5_4_k_cu_80b4a402_51954cuda3std3__45__cpo6cbeginE,@object
	.size		_ZN39_INTERNAL_5a3ed5f5_4_k_cu_80b4a402_51954cuda3std3__45__cpo6cbeginE,(_ZN39_INTERNAL_5a3ed5f5_4_k_cu_80b4a402_51954cuda3std3__48in_placeE - _ZN39_INTERNAL_5a3ed5f5_4_k_cu_80b4a402_51954cuda3std3__45__cpo6cbeginE)
_ZN39_INTERNAL_5a3ed5f5_4_k_cu_80b4a402_51954cuda3std3__45__cpo6cbeginE:
	.zero		1
	.type		_ZN39_INTERNAL_5a3ed5f5_4_k_cu_80b4a402_51954cuda3std3__48in_placeE,@object
	.size		_ZN39_INTERNAL_5a3ed5f5_4_k_cu_80b4a402_51954cuda3std3__48in_placeE,(_ZN39_INTERNAL_5a3ed5f5_4_k_cu_80b4a402_51954cuda3std6ranges3__45__cpo9iter_moveE - _ZN39_INTERNAL_5a3ed5f5_4_k_cu_80b4a402_51954cuda3std3__48in_placeE)
_ZN39_INTERNAL_5a3ed5f5_4_k_cu_80b4a402_51954cuda3std3__48in_placeE:
	.zero		1
	.type		_ZN39_INTERNAL_5a3ed5f5_4_k_cu_80b4a402_51954cuda3std6ranges3__45__cpo9iter_moveE,@object
	.size		_ZN39_INTERNAL_5a3ed5f5_4_k_cu_80b4a402_51954cuda3std6ranges3__45__cpo9iter_moveE,(_ZN39_INTERNAL_5a3ed5f5_4_k_cu_80b4a402_51954cuda3std3__45__cpo5beginE - _ZN39_INTERNAL_5a3ed5f5_4_k_cu_80b4a402_51954cuda3std6ranges3__45__cpo9iter_moveE)
_ZN39_INTERNAL_5a3ed5f5_4_k_cu_80b4a402_51954cuda3std6ranges3__45__cpo9iter_moveE:
	.zero		1
	.type		_ZN39_INTERNAL_5a3ed5f5_4_k_cu_80b4a402_51954cuda3std3__45__cpo5beginE,@object
	.size		_ZN39_INTERNAL_5a3ed5f5_4_k_cu_80b4a402_51954cuda3std3__45__cpo5beginE,(_ZN39_INTERNAL_5a3ed5f5_4_k_cu_80b4a402_51954cuda3std3__441_GLOBAL__N__5a3ed5f5_4_k_cu_80b4a402_51956ignoreE - _ZN39_INTERNAL_5a3ed5f5_4_k_cu_80b4a402_51954cuda3std3__45__cpo5beginE)
_ZN39_INTERNAL_5a3ed5f5_4_k_cu_80b4a402_51954cuda3std3__45__cpo5beginE:
	.zero		1
	.type		_ZN39_INTERNAL_5a3ed5f5_4_k_cu_80b4a402_51954cuda3std3__441_GLOBAL__N__5a3ed5f5_4_k_cu_80b4a402_51956ignoreE,@object
	.size		_ZN39_INTERNAL_5a3ed5f5_4_k_cu_80b4a402_51954cuda3std3__441_GLOBAL__N__5a3ed5f5_4_k_cu_80b4a402_51956ignoreE,(_ZN39_INTERNAL_5a3ed5f5_4_k_cu_80b4a402_51954cute7productE - _ZN39_INTERNAL_5a3ed5f5_4_k_cu_80b4a402_51954cuda3std3__441_GLOBAL__N__5a3ed5f5_4_k_cu_80b4a402_51956ignoreE)
_ZN39_INTERNAL_5a3ed5f5_4_k_cu_80b4a402_51954cuda3std3__441_GLOBAL__N__5a3ed5f5_4_k_cu_80b4a402_51956ignoreE:
	.zero		1
	.type		_ZN39_INTERNAL_5a3ed5f5_4_k_cu_80b4a402_51954cute7productE,@object
	.size		_ZN39_INTERNAL_5a3ed5f5_4_k_cu_80b4a402_51954cute7productE,(_ZN39_INTERNAL_5a3ed5f5_4_k_cu_80b4a402_51954cuda3std3__45__cpo3endE - _ZN39_INTERNAL_5a3ed5f5_4_k_cu_80b4a402_51954cute7productE)
_ZN39_INTERNAL_5a3ed5f5_4_k_cu_80b4a402_51954cute7productE:
	.zero		1
	.type		_ZN39_INTERNAL_5a3ed5f5_4_k_cu_80b4a402_51954cuda3std3__45__cpo3endE,@object
	.size		_ZN39_INTERNAL_5a3ed5f5_4_k_cu_80b4a402_51954cuda3std3__45__cpo3endE,(_ZN39_INTERNAL_5a3ed5f5_4_k_cu_80b4a402_51954cuda3std3__419piecewise_constructE - _ZN39_INTERNAL_5a3ed5f5_4_k_cu_80b4a402_51954cuda3std3__45__cpo3endE)
_ZN39_INTERNAL_5a3ed5f5_4_k_cu_80b4a402_51954cuda3std3__45__cpo3endE:
	.zero		1
	.type		_ZN39_INTERNAL_5a3ed5f5_4_k_cu_80b4a402_51954cuda3std3__419piecewise_constructE,@object
	.size		_ZN39_INTERNAL_5a3ed5f5_4_k_cu_80b4a402_51954cuda3std3__419piecewise_constructE,(_ZN39_INTERNAL_5a3ed5f5_4_k_cu_80b4a402_51954cuda3std3__45__cpo4cendE - _ZN39_INTERNAL_5a3ed5f5_4_k_cu_80b4a402_51954cuda3std3__419piecewise_constructE)
_ZN39_INTERNAL_5a3ed5f5_4_k_cu_80b4a402_51954cuda3std3__419piecewise_constructE:
	.zero		1
	.type		_ZN39_INTERNAL_5a3ed5f5_4_k_cu_80b4a402_51954cuda3std3__45__cpo4cendE,@object
	.size		_ZN39_INTERNAL_5a3ed5f5_4_k_cu_80b4a402_51954cuda3std3__45__cpo4cendE,(_ZN39_INTERNAL_5a3ed5f5_4_k_cu_80b4a402_51954cuda3std6ranges3__45__cpo4swapE - _ZN39_INTERNAL_5a3ed5f5_4_k_cu_80b4a402_51954cuda3std3__45__cpo4cendE)
_ZN39_INTERNAL_5a3ed5f5_4_k_cu_80b4a402_51954cuda3std3__45__cpo4cendE:
	.zero		1
	.type		_ZN39_INTERNAL_5a3ed5f5_4_k_cu_80b4a402_51954cuda3std6ranges3__45__cpo4swapE,@object
	.size		_ZN39_INTERNAL_5a3ed5f5_4_k_cu_80b4a402_51954cuda3std6ranges3__45__cpo4swapE,(.L_10 - _ZN39_INTERNAL_5a3ed5f5_4_k_cu_80b4a402_51954cuda3std6ranges3__45__cpo4swapE)
_ZN39_INTERNAL_5a3ed5f5_4_k_cu_80b4a402_51954cuda3std6ranges3__45__cpo4swapE:
	.zero		1
.L_10:


//--------------------- .nv.constant0._ZN7cutlass13device_kernelINS_4conv6kernel13ConvUniversalINS1_16ConvProblemShapeILNS1_8OperatorE2ELi2EEENS1_10collective14CollectiveConvINS1_47MainloopSm100TmaUmmaWarpSpecializedImplicitGemmILS5_2ELi8ELi2ELi1ELi2EN4cute5tupleIJNSA_1CILi2EEENSC_ILi1EEESE_EEEEENSB_IJNSC_ILi64EEENSB_IJNSC_ILi128EEEEEENSB_IJNSC_ILi32EEEEEEEEENS_10tfloat32_tESN_NSA_8TiledMMAINSA_8MMA_AtomIJNSA_17SM100_MMA_TF32_SSISN_SN_fLi64ELi128ELNSA_4UMMA5MajorE1ELSS_1ELNSR_7ScaleInE0ELST_0EEEEEENSA_6LayoutINSB_IJSE_SE_SE_EEENSB_IJNSC_ILi0EEESY_SY_EEEEENSB_IJNSA_10UnderscoreES11_S11_EEEEENS7_6detail27Sm100ImplicitGemmTileTraitsINSA_13SM90_TMA_LOADENSA_14ComposedLayoutINSA_7SwizzleILi2ELi5ELi2EEENSA_18smem_ptr_flag_bitsILi32EEENSW_INSB_IJSK_NSC_ILi4EEEEEENSB_IJSE_SK_EEEEEEEvEENS15_INSA_30SM90_TMA_LOAD_IM2COL_MULTICASTES1G_vEEEENS_8epilogue10collective18CollectiveEpilogueINS1L_23Sm100TmaWarpSpecializedILi4ELi2ELi16ELb1ELb0EEEJSM_NSB_IJNSW_ISH_SE_EENSW_ISK_SE_EEEEESN_NSB_IJlNSB_IJSE_llEEESY_EEESN_S1U_NS1L_6fusion15FusionCallbacksIS1P_NS1V_17LinearCombinationISN_fSN_fLNS_15FloatRoundStyleE2EEESM_S1S_JEEENSA_5SM1004TMEM4LOAD26SM100_TMEM_LOAD_16dp128b8xES16_NS17_INS18_ILi3ELi4ELi3EEES1B_NSW_INSB_IJNSC_ILi8EEESK_EEENSB_IJSK_SE_EEEEEEENSA_17SM75_U32x4_LDSM_NENSA_14SM90_TMA_STOREES2A_NSA_17SM90_U32x4_STSM_NENSA_39AutoVectorizingCopyWithAssumedAlignmentILi128EEEEEEvvEEEEvNT_6ParamsE --------------------------
	.section	.nv.constant0._ZN7cutlass13device_kernelINS_4conv6kernel13ConvUniversalINS1_16ConvProblemShapeILNS1_8OperatorE2ELi2EEENS1_10collective14CollectiveConvINS1_47MainloopSm100TmaUmmaWarpSpecializedImplicitGemmILS5_2ELi8ELi2ELi1ELi2EN4cute5tupleIJNSA_1CILi2EEENSC_ILi1EEESE_EEEEENSB_IJNSC_ILi64EEENSB_IJNSC_ILi128EEEEEENSB_IJNSC_ILi32EEEEEEEEENS_10tfloat32_tESN_NSA_8TiledMMAINSA_8MMA_AtomIJNSA_17SM100_MMA_TF32_SSISN_SN_fLi64ELi128ELNSA_4UMMA5MajorE1ELSS_1ELNSR_7ScaleInE0ELST_0EEEEEENSA_6LayoutINSB_IJSE_SE_SE_EEENSB_IJNSC_ILi0EEESY_SY_EEEEENSB_IJNSA_10UnderscoreES11_S11_EEEEENS7_6detail27Sm100ImplicitGemmTileTraitsINSA_13SM90_TMA_LOADENSA_14ComposedLayoutINSA_7SwizzleILi2ELi5ELi2EEENSA_18smem_ptr_flag_bitsILi32EEENSW_INSB_IJSK_NSC_ILi4EEEEEENSB_IJSE_SK_EEEEEEEvEENS15_INSA_30SM90_TMA_LOAD_IM2COL_MULTICASTES1G_vEEEENS_8epilogue10collective18CollectiveEpilogueINS1L_23Sm100TmaWarpSpecializedILi4ELi2ELi16ELb1ELb0EEEJSM_NSB_IJNSW_ISH_SE_EENSW_ISK_SE_EEEEESN_NSB_IJlNSB_IJSE_llEEESY_EEESN_S1U_NS1L_6fusion15FusionCallbacksIS1P_NS1V_17LinearCombinationISN_fSN_fLNS_15FloatRoundStyleE2EEESM_S1S_JEEENSA_5SM1004TMEM4LOAD26SM100_TMEM_LOAD_16dp128b8xES16_NS17_INS18_ILi3ELi4ELi3EEES1B_NSW_INSB_IJNSC_ILi8EEESK_EEENSB_IJSK_SE_EEEEEEENSA_17SM75_U32x4_LDSM_NENSA_14SM90_TMA_STOREES2A_NSA_17SM90_U32x4_STSM_NENSA_39AutoVectorizingCopyWithAssumedAlignmentILi128EEEEEEvvEEEEvNT_6ParamsE,"a",@progbits
	.sectionflags	@""
	.align	4
.nv.constant0._ZN7cutlass13device_kernelINS_4conv6kernel13ConvUniversalINS1_16ConvProblemShapeILNS1_8OperatorE2ELi2EEENS1_10collective14CollectiveConvINS1_47MainloopSm100TmaUmmaWarpSpecializedImplicitGemmILS5_2ELi8ELi2ELi1ELi2EN4cute5tupleIJNSA_1CILi2EEENSC_ILi1EEESE_EEEEENSB_IJNSC_ILi64EEENSB_IJNSC_ILi128EEEEEENSB_IJNSC_ILi32EEEEEEEEENS_10tfloat32_tESN_NSA_8TiledMMAINSA_8MMA_AtomIJNSA_17SM100_MMA_TF32_SSISN_SN_fLi64ELi128ELNSA_4UMMA5MajorE1ELSS_1ELNSR_7ScaleInE0ELST_0EEEEEENSA_6LayoutINSB_IJSE_SE_SE_EEENSB_IJNSC_ILi0EEESY_SY_EEEEENSB_IJNSA_10UnderscoreES11_S11_EEEEENS7_6detail27Sm100ImplicitGemmTileTraitsINSA_13SM90_TMA_LOADENSA_14ComposedLayoutINSA_7SwizzleILi2ELi5ELi2EEENSA_18smem_ptr_flag_bitsILi32EEENSW_INSB_IJSK_NSC_ILi4EEEEEENSB_IJSE_SK_EEEEEEEvEENS15_INSA_30SM90_TMA_LOAD_IM2COL_MULTICASTES1G_vEEEENS_8epilogue10collective18CollectiveEpilogueINS1L_23Sm100TmaWarpSpecializedILi4ELi2ELi16ELb1ELb0EEEJSM_NSB_IJNSW_ISH_SE_EENSW_ISK_SE_EEEEESN_NSB_IJlNSB_IJSE_llEEESY_EEESN_S1U_NS1L_6fusion15FusionCallbacksIS1P_NS1V_17LinearCombinationISN_fSN_fLNS_15FloatRoundStyleE2EEESM_S1S_JEEENSA_5SM1004TMEM4LOAD26SM100_TMEM_LOAD_16dp128b8xES16_NS17_INS18_ILi3ELi4ELi3EEES1B_NSW_INSB_IJNSC_ILi8EEESK_EEENSB_IJSK_SE_EEEEEEENSA_17SM75_U32x4_LDSM_NENSA_14SM90_TMA_STOREES2A_NSA_17SM90_U32x4_STSM_NENSA_39AutoVectorizingCopyWithAssumedAlignmentILi128EEEEEEvvEEEEvNT_6ParamsE:
	.zero		2944


//--------------------- SYMBOLS --------------------------

	.type		.nv.reservedSmem.offset0,@object
	.size		.nv.reservedSmem.offset0,0x4
	.type		.nv.reservedSmem.cap,@object
	.size		.nv.reservedSmem.cap,0x4
	.type		__assertfail,@function
